//
// Generated by NVIDIA NVVM Compiler
//
// Compiler Build ID: CL-36424714
// Cuda compilation tools, release 13.0, V13.0.88
// Based on NVVM 20.0.0
//

.version 9.0
.target sm_100
.address_size 64

	// .globl	_Z27embedding_lookup_kernel_f32PfPKiPKfiii
.global .align 4 .b8 __cudart_i2opi_f[24] = {65, 144, 67, 60, 153, 149, 98, 219, 192, 221, 52, 245, 209, 87, 39, 252, 41, 21, 68, 78, 110, 131, 249, 162};

.visible .entry _Z27embedding_lookup_kernel_f32PfPKiPKfiii(
	.param .u64 .ptr .align 1 _Z27embedding_lookup_kernel_f32PfPKiPKfiii_param_0,
	.param .u64 .ptr .align 1 _Z27embedding_lookup_kernel_f32PfPKiPKfiii_param_1,
	.param .u64 .ptr .align 1 _Z27embedding_lookup_kernel_f32PfPKiPKfiii_param_2,
	.param .u32 _Z27embedding_lookup_kernel_f32PfPKiPKfiii_param_3,
	.param .u32 _Z27embedding_lookup_kernel_f32PfPKiPKfiii_param_4,
	.param .u32 _Z27embedding_lookup_kernel_f32PfPKiPKfiii_param_5
)
{
	.reg .pred 	%p<5>;
	.reg .b32 	%r<13>;
	.reg .b32 	%f<2>;
	.reg .b64 	%rd<15>;

	ld.param.u64 	%rd4, [_Z27embedding_lookup_kernel_f32PfPKiPKfiii_param_0];
	ld.param.u64 	%rd2, [_Z27embedding_lookup_kernel_f32PfPKiPKfiii_param_1];
	ld.param.u64 	%rd3, [_Z27embedding_lookup_kernel_f32PfPKiPKfiii_param_2];
	ld.param.u32 	%r4, [_Z27embedding_lookup_kernel_f32PfPKiPKfiii_param_4];
	ld.param.u32 	%r5, [_Z27embedding_lookup_kernel_f32PfPKiPKfiii_param_5];
	cvta.to.global.u64 	%rd1, %rd4;
	mov.u32 	%r1, %ctaid.x;
	mov.u32 	%r6, %ctaid.y;
	mov.u32 	%r7, %ntid.x;
	mov.u32 	%r8, %tid.x;
	mad.lo.s32 	%r2, %r6, %r7, %r8;
	setp.ge.s32 	%p1, %r2, %r4;
	@%p1 bra 	$L__BB0_4;
	cvta.to.global.u64 	%rd5, %rd2;
	mul.wide.u32 	%rd6, %r1, 4;
	add.s64 	%rd7, %rd5, %rd6;
	ld.global.nc.u32 	%r3, [%rd7];
	setp.gt.s32 	%p2, %r3, -1;
	setp.lt.s32 	%p3, %r3, %r5;
	and.pred  	%p4, %p2, %p3;
	@%p4 bra 	$L__BB0_3;
	mad.lo.s32 	%r11, %r4, %r1, %r2;
	mul.wide.u32 	%rd13, %r11, 4;
	add.s64 	%rd14, %rd1, %rd13;
	mov.b32 	%r12, 0;
	st.global.u32 	[%rd14], %r12;
	bra.uni 	$L__BB0_4;
$L__BB0_3:
	mad.lo.s32 	%r9, %r3, %r4, %r2;
	cvta.to.global.u64 	%rd8, %rd3;
	mul.wide.u32 	%rd9, %r9, 4;
	add.s64 	%rd10, %rd8, %rd9;
	ld.global.nc.f32 	%f1, [%rd10];
	mad.lo.s32 	%r10, %r4, %r1, %r2;
	mul.wide.u32 	%rd11, %r10, 4;
	add.s64 	%rd12, %rd1, %rd11;
	st.global.f32 	[%rd12], %f1;
$L__BB0_4:
	ret;

}
	// .globl	_Z32embedding_lookup_kernel_f32_vec4P6float4PKiPKS_iii
.visible .entry _Z32embedding_lookup_kernel_f32_vec4P6float4PKiPKS_iii(
	.param .u64 .ptr .align 1 _Z32embedding_lookup_kernel_f32_vec4P6float4PKiPKS_iii_param_0,
	.param .u64 .ptr .align 1 _Z32embedding_lookup_kernel_f32_vec4P6float4PKiPKS_iii_param_1,
	.param .u64 .ptr .align 1 _Z32embedding_lookup_kernel_f32_vec4P6float4PKiPKS_iii_param_2,
	.param .u32 _Z32embedding_lookup_kernel_f32_vec4P6float4PKiPKS_iii_param_3,
	.param .u32 _Z32embedding_lookup_kernel_f32_vec4P6float4PKiPKS_iii_param_4,
	.param .u32 _Z32embedding_lookup_kernel_f32_vec4P6float4PKiPKS_iii_param_5
)
{
	.reg .pred 	%p<5>;
	.reg .b32 	%r<12>;
	.reg .b32 	%f<6>;
	.reg .b64 	%rd<15>;

	ld.param.u64 	%rd4, [_Z32embedding_lookup_kernel_f32_vec4P6float4PKiPKS_iii_param_0];
	ld.param.u64 	%rd2, [_Z32embedding_lookup_kernel_f32_vec4P6float4PKiPKS_iii_param_1];
	ld.param.u64 	%rd3, [_Z32embedding_lookup_kernel_f32_vec4P6float4PKiPKS_iii_param_2];
	ld.param.u32 	%r4, [_Z32embedding_lookup_kernel_f32_vec4P6float4PKiPKS_iii_param_4];
	ld.param.u32 	%r5, [_Z32embedding_lookup_kernel_f32_vec4P6float4PKiPKS_iii_param_5];
	cvta.to.global.u64 	%rd1, %rd4;
	mov.u32 	%r1, %ctaid.x;
	mov.u32 	%r6, %ctaid.y;
	mov.u32 	%r7, %ntid.x;
	mov.u32 	%r8, %tid.x;
	mad.lo.s32 	%r2, %r6, %r7, %r8;
	setp.ge.s32 	%p1, %r2, %r4;
	@%p1 bra 	$L__BB1_4;
	cvta.to.global.u64 	%rd5, %rd2;
	mul.wide.u32 	%rd6, %r1, 4;
	add.s64 	%rd7, %rd5, %rd6;
	ld.global.nc.u32 	%r3, [%rd7];
	setp.gt.s32 	%p2, %r3, -1;
	setp.lt.s32 	%p3, %r3, %r5;
	and.pred  	%p4, %p2, %p3;
	@%p4 bra 	$L__BB1_3;
	mad.lo.s32 	%r11, %r4, %r1, %r2;
	mul.wide.u32 	%rd13, %r11, 16;
	add.s64 	%rd14, %rd1, %rd13;
	mov.f32 	%f5, 0f00000000;
	st.global.v4.f32 	[%rd14], {%f5, %f5, %f5, %f5};
	bra.uni 	$L__BB1_4;
$L__BB1_3:
	mad.lo.s32 	%r9, %r4, %r1, %r2;
	mul.wide.u32 	%rd8, %r9, 16;
	add.s64 	%rd9, %rd1, %rd8;
	mad.lo.s32 	%r10, %r3, %r4, %r2;
	cvta.to.global.u64 	%rd10, %rd3;
	mul.wide.u32 	%rd11, %r10, 16;
	add.s64 	%rd12, %rd10, %rd11;
	ld.global.nc.v4.f32 	{%f1, %f2, %f3, %f4}, [%rd12];
	st.global.v4.f32 	[%rd9], {%f1, %f2, %f3, %f4};
$L__BB1_4:
	ret;

}
	// .globl	_Z27embedding_lookup_kernel_f16P6__halfPKiPKS_iii
.visible .entry _Z27embedding_lookup_kernel_f16P6__halfPKiPKS_iii(
	.param .u64 .ptr .align 1 _Z27embedding_lookup_kernel_f16P6__halfPKiPKS_iii_param_0,
	.param .u64 .ptr .align 1 _Z27embedding_lookup_kernel_f16P6__halfPKiPKS_iii_param_1,
	.param .u64 .ptr .align 1 _Z27embedding_lookup_kernel_f16P6__halfPKiPKS_iii_param_2,
	.param .u32 _Z27embedding_lookup_kernel_f16P6__halfPKiPKS_iii_param_3,
	.param .u32 _Z27embedding_lookup_kernel_f16P6__halfPKiPKS_iii_param_4,
	.param .u32 _Z27embedding_lookup_kernel_f16P6__halfPKiPKS_iii_param_5
)
{
	.reg .pred 	%p<5>;
	.reg .b16 	%rs<3>;
	.reg .b32 	%r<12>;
	.reg .b32 	%f<2>;
	.reg .b64 	%rd<15>;

	ld.param.u64 	%rd4, [_Z27embedding_lookup_kernel_f16P6__halfPKiPKS_iii_param_0];
	ld.param.u64 	%rd2, [_Z27embedding_lookup_kernel_f16P6__halfPKiPKS_iii_param_1];
	ld.param.u64 	%rd3, [_Z27embedding_lookup_kernel_f16P6__halfPKiPKS_iii_param_2];
	ld.param.u32 	%r4, [_Z27embedding_lookup_kernel_f16P6__halfPKiPKS_iii_param_4];
	ld.param.u32 	%r5, [_Z27embedding_lookup_kernel_f16P6__halfPKiPKS_iii_param_5];
	cvta.to.global.u64 	%rd1, %rd4;
	mov.u32 	%r1, %ctaid.x;
	mov.u32 	%r6, %ctaid.y;
	mov.u32 	%r7, %ntid.x;
	mov.u32 	%r8, %tid.x;
	mad.lo.s32 	%r2, %r6, %r7, %r8;
	setp.ge.s32 	%p1, %r2, %r4;
	@%p1 bra 	$L__BB2_4;
	cvta.to.global.u64 	%rd5, %rd2;
	mul.wide.u32 	%rd6, %r1, 4;
	add.s64 	%rd7, %rd5, %rd6;
	ld.global.nc.u32 	%r3, [%rd7];
	setp.gt.s32 	%p2, %r3, -1;
	setp.lt.s32 	%p3, %r3, %r5;
	and.pred  	%p4, %p2, %p3;
	@%p4 bra 	$L__BB2_3;
	mov.f32 	%f1, 0f00000000;
	// begin inline asm
	{  cvt.rn.f16.f32 %rs2, %f1;}

	// end inline asm
	mad.lo.s32 	%r11, %r4, %r1, %r2;
	mul.wide.u32 	%rd13, %r11, 2;
	add.s64 	%rd14, %rd1, %rd13;
	st.global.u16 	[%rd14], %rs2;
	bra.uni 	$L__BB2_4;
$L__BB2_3:
	mad.lo.s32 	%r9, %r4, %r1, %r2;
	mul.wide.u32 	%rd8, %r9, 2;
	add.s64 	%rd9, %rd1, %rd8;
	mad.lo.s32 	%r10, %r3, %r4, %r2;
	cvta.to.global.u64 	%rd10, %rd3;
	mul.wide.u32 	%rd11, %r10, 2;
	add.s64 	%rd12, %rd10, %rd11;
	ld.global.nc.u16 	%rs1, [%rd12];
	st.global.u16 	[%rd9], %rs1;
$L__BB2_4:
	ret;

}
	// .globl	_Z23build_rope_cache_kernelPfS_iif
.visible .entry _Z23build_rope_cache_kernelPfS_iif(
	.param .u64 .ptr .align 1 _Z23build_rope_cache_kernelPfS_iif_param_0,
	.param .u64 .ptr .align 1 _Z23build_rope_cache_kernelPfS_iif_param_1,
	.param .u32 _Z23build_rope_cache_kernelPfS_iif_param_2,
	.param .u32 _Z23build_rope_cache_kernelPfS_iif_param_3,
	.param .f32 _Z23build_rope_cache_kernelPfS_iif_param_4
)
{
	.local .align 4 .b8 	__local_depot3[28];
	.reg .b64 	%SP;
	.reg .b64 	%SPL;
	.reg .pred 	%p<40>;
	.reg .b32 	%r<102>;
	.reg .b32 	%f<129>;
	.reg .b64 	%rd<47>;
	.reg .b64 	%fd<5>;

	mov.u64 	%SPL, __local_depot3;
	ld.param.u64 	%rd16, [_Z23build_rope_cache_kernelPfS_iif_param_0];
	ld.param.u64 	%rd17, [_Z23build_rope_cache_kernelPfS_iif_param_1];
	ld.param.u32 	%r32, [_Z23build_rope_cache_kernelPfS_iif_param_2];
	ld.param.u32 	%r33, [_Z23build_rope_cache_kernelPfS_iif_param_3];
	ld.param.f32 	%f19, [_Z23build_rope_cache_kernelPfS_iif_param_4];
	add.u64 	%rd1, %SPL, 0;
	mov.u32 	%r1, %ctaid.x;
	mov.u32 	%r34, %ctaid.y;
	mov.u32 	%r35, %ntid.x;
	mov.u32 	%r36, %tid.x;
	mad.lo.s32 	%r37, %r34, %r35, %r36;
	setp.ge.s32 	%p1, %r1, %r32;
	setp.ge.s32 	%p2, %r37, %r33;
	or.pred  	%p3, %p1, %p2;
	mov.f32 	%f126, 0f3F800000;
	@%p3 bra 	$L__BB3_26;
	shl.b32 	%r38, %r37, 1;
	cvt.rn.f32.u32 	%f21, %r38;
	shl.b32 	%r39, %r33, 1;
	cvt.rn.f32.u32 	%f22, %r39;
	div.rn.f32 	%f23, %f21, %f22;
	mul.f32 	%f24, %f23, 0f3F000000;
	cvt.rzi.f32.f32 	%f25, %f24;
	add.f32 	%f26, %f25, %f25;
	sub.f32 	%f27, %f23, %f26;
	abs.f32 	%f2, %f27;
	abs.f32 	%f3, %f19;
	setp.lt.f32 	%p4, %f3, 0f00800000;
	mul.f32 	%f28, %f3, 0f4B800000;
	selp.f32 	%f29, %f28, %f3, %p4;
	selp.f32 	%f30, 0fC1C00000, 0f00000000, %p4;
	mov.b32 	%r40, %f29;
	add.s32 	%r41, %r40, -1060439283;
	and.b32  	%r42, %r41, -8388608;
	sub.s32 	%r43, %r40, %r42;
	mov.b32 	%f31, %r43;
	cvt.rn.f32.s32 	%f32, %r42;
	fma.rn.f32 	%f33, %f32, 0f34000000, %f30;
	add.f32 	%f34, %f31, 0fBF800000;
	add.f32 	%f35, %f31, 0f3F800000;
	rcp.approx.ftz.f32 	%f36, %f35;
	add.f32 	%f37, %f34, %f34;
	mul.f32 	%f38, %f37, %f36;
	mul.f32 	%f39, %f38, %f38;
	sub.f32 	%f40, %f34, %f38;
	add.f32 	%f41, %f40, %f40;
	neg.f32 	%f42, %f38;
	fma.rn.f32 	%f43, %f42, %f34, %f41;
	mul.rn.f32 	%f44, %f36, %f43;
	fma.rn.f32 	%f45, %f39, 0f3A2C32E4, 0f3B52E7DB;
	fma.rn.f32 	%f46, %f45, %f39, 0f3C93BB73;
	fma.rn.f32 	%f47, %f46, %f39, 0f3DF6384F;
	mul.rn.f32 	%f48, %f47, %f39;
	fma.rn.f32 	%f49, %f38, 0f3FB8AA3B, %f33;
	sub.f32 	%f50, %f33, %f49;
	fma.rn.f32 	%f51, %f38, 0f3FB8AA3B, %f50;
	fma.rn.f32 	%f52, %f44, 0f3FB8AA3B, %f51;
	fma.rn.f32 	%f53, %f38, 0f32A55E34, %f52;
	mul.f32 	%f54, %f48, 0f40400000;
	fma.rn.f32 	%f55, %f54, %f44, %f53;
	fma.rn.f32 	%f56, %f48, %f38, %f55;
	add.rn.f32 	%f57, %f49, %f56;
	neg.f32 	%f58, %f49;
	add.rn.f32 	%f59, %f57, %f58;
	neg.f32 	%f60, %f59;
	add.rn.f32 	%f61, %f56, %f60;
	mul.rn.f32 	%f62, %f57, %f23;
	neg.f32 	%f63, %f62;
	fma.rn.f32 	%f64, %f57, %f23, %f63;
	fma.rn.f32 	%f65, %f61, %f23, %f64;
	cvt.rni.f32.f32 	%f66, %f62;
	sub.f32 	%f67, %f62, %f66;
	add.f32 	%f68, %f67, %f65;
	fma.rn.f32 	%f69, %f68, 0f391FCB8E, 0f3AAF85ED;
	fma.rn.f32 	%f70, %f69, %f68, 0f3C1D9856;
	fma.rn.f32 	%f71, %f70, %f68, 0f3D6357BB;
	fma.rn.f32 	%f72, %f71, %f68, 0f3E75FDEC;
	fma.rn.f32 	%f73, %f72, %f68, 0f3F317218;
	fma.rn.f32 	%f74, %f73, %f68, 0f3F800000;
	cvt.rzi.s32.f32 	%r44, %f66;
	setp.gt.f32 	%p5, %f66, 0f00000000;
	selp.b32 	%r45, 0, -2097152000, %p5;
	add.s32 	%r46, %r45, 2130706432;
	mov.b32 	%f75, %r46;
	mul.f32 	%f76, %f74, %f75;
	shl.b32 	%r47, %r44, 23;
	sub.s32 	%r48, %r47, %r45;
	mov.b32 	%f77, %r48;
	mul.f32 	%f78, %f76, %f77;
	abs.f32 	%f79, %f62;
	setp.gt.f32 	%p6, %f79, 0f43180000;
	setp.lt.f32 	%p7, %f62, 0f00000000;
	selp.f32 	%f80, 0f00000000, 0f7F800000, %p7;
	selp.f32 	%f4, %f80, %f78, %p6;
	setp.eq.f32 	%p8, %f19, 0f3F800000;
	setp.eq.f32 	%p9, %f23, 0f00000000;
	or.pred  	%p10, %p8, %p9;
	@%p10 bra 	$L__BB3_9;
	setp.num.f32 	%p11, %f3, %f3;
	abs.f32 	%f81, %f23;
	setp.num.f32 	%p12, %f81, %f81;
	and.pred  	%p13, %p11, %p12;
	@%p13 bra 	$L__BB3_4;
	add.rn.f32 	%f126, %f19, %f23;
	bra.uni 	$L__BB3_9;
$L__BB3_4:
	setp.neu.f32 	%p14, %f19, 0f00000000;
	setp.neu.f32 	%p15, %f3, 0f7F800000;
	and.pred  	%p16, %p14, %p15;
	@%p16 bra 	$L__BB3_6;
	setp.neu.f32 	%p23, %f2, 0f3F800000;
	add.f32 	%f86, %f19, %f19;
	mov.b32 	%r49, %f86;
	and.b32  	%r50, %r49, 2147483647;
	mov.b32 	%f87, %r50;
	selp.f32 	%f126, %f87, %f86, %p23;
	bra.uni 	$L__BB3_9;
$L__BB3_6:
	setp.eq.f32 	%p17, %f19, 0fBF800000;
	setp.eq.f32 	%p18, %f81, 0f7F800000;
	and.pred  	%p19, %p17, %p18;
	@%p19 bra 	$L__BB3_9;
	setp.geu.f32 	%p20, %f19, 0f00000000;
	mov.f32 	%f126, %f4;
	@%p20 bra 	$L__BB3_9;
	setp.neu.f32 	%p21, %f2, 0f3F800000;
	neg.f32 	%f83, %f4;
	selp.f32 	%f84, %f4, %f83, %p21;
	cvt.rmi.f32.f32 	%f85, %f23;
	setp.neu.f32 	%p22, %f23, %f85;
	selp.f32 	%f126, 0f7FFFFFFF, %f84, %p22;
$L__BB3_9:
	cvt.rn.f32.u32 	%f88, %r1;
	mul.f32 	%f10, %f126, %f88;
	mad.lo.s32 	%r3, %r33, %r1, %r37;
	mul.f32 	%f89, %f10, 0f3F22F983;
	cvt.rni.s32.f32 	%r101, %f89;
	cvt.rn.f32.s32 	%f90, %r101;
	fma.rn.f32 	%f91, %f90, 0fBFC90FDA, %f10;
	fma.rn.f32 	%f92, %f90, 0fB3A22168, %f91;
	fma.rn.f32 	%f128, %f90, 0fA7C234C5, %f92;
	abs.f32 	%f12, %f10;
	setp.ltu.f32 	%p24, %f12, 0f47CE4780;
	mov.u32 	%r97, %r101;
	mov.f32 	%f127, %f128;
	@%p24 bra 	$L__BB3_17;
	setp.neu.f32 	%p25, %f12, 0f7F800000;
	@%p25 bra 	$L__BB3_12;
	mov.f32 	%f95, 0f00000000;
	mul.rn.f32 	%f127, %f10, %f95;
	mov.b32 	%r97, 0;
	bra.uni 	$L__BB3_17;
$L__BB3_12:
	mov.b32 	%r5, %f10;
	shl.b32 	%r52, %r5, 8;
	or.b32  	%r6, %r52, -2147483648;
	mov.b64 	%rd43, 0;
	mov.b32 	%r94, 0;
	mov.u64 	%rd41, __cudart_i2opi_f;
	mov.u64 	%rd42, %rd1;
$L__BB3_13:
	.pragma "nounroll";
	ld.global.nc.u32 	%r53, [%rd41];
	mad.wide.u32 	%rd21, %r53, %r6, %rd43;
	shr.u64 	%rd43, %rd21, 32;
	st.local.u32 	[%rd42], %rd21;
	add.s32 	%r94, %r94, 1;
	add.s64 	%rd42, %rd42, 4;
	add.s64 	%rd41, %rd41, 4;
	setp.ne.s32 	%p26, %r94, 6;
	@%p26 bra 	$L__BB3_13;
	shr.u32 	%r54, %r5, 23;
	st.local.u32 	[%rd1+24], %rd43;
	and.b32  	%r9, %r54, 31;
	and.b32  	%r55, %r54, 224;
	add.s32 	%r56, %r55, -128;
	shr.u32 	%r57, %r56, 5;
	mul.wide.u32 	%rd22, %r57, 4;
	sub.s64 	%rd8, %rd1, %rd22;
	ld.local.u32 	%r95, [%rd8+24];
	ld.local.u32 	%r96, [%rd8+20];
	setp.eq.s32 	%p27, %r9, 0;
	@%p27 bra 	$L__BB3_16;
	shf.l.wrap.b32 	%r95, %r96, %r95, %r9;
	ld.local.u32 	%r58, [%rd8+16];
	shf.l.wrap.b32 	%r96, %r58, %r96, %r9;
$L__BB3_16:
	shr.u32 	%r59, %r95, 30;
	shf.l.wrap.b32 	%r60, %r96, %r95, 2;
	shl.b32 	%r61, %r96, 2;
	shr.u32 	%r62, %r60, 31;
	add.s32 	%r63, %r62, %r59;
	neg.s32 	%r64, %r63;
	setp.lt.s32 	%p28, %r5, 0;
	selp.b32 	%r97, %r64, %r63, %p28;
	xor.b32  	%r65, %r60, %r5;
	shr.s32 	%r66, %r60, 31;
	xor.b32  	%r67, %r66, %r60;
	xor.b32  	%r68, %r66, %r61;
	cvt.u64.u32 	%rd23, %r67;
	shl.b64 	%rd24, %rd23, 32;
	cvt.u64.u32 	%rd25, %r68;
	or.b64  	%rd26, %rd24, %rd25;
	cvt.rn.f64.s64 	%fd1, %rd26;
	mul.f64 	%fd2, %fd1, 0d3BF921FB54442D19;
	cvt.rn.f32.f64 	%f93, %fd2;
	neg.f32 	%f94, %f93;
	setp.lt.s32 	%p29, %r65, 0;
	selp.f32 	%f127, %f94, %f93, %p29;
$L__BB3_17:
	setp.ltu.f32 	%p30, %f12, 0f47CE4780;
	add.s32 	%r70, %r97, 1;
	mul.rn.f32 	%f96, %f127, %f127;
	and.b32  	%r71, %r97, 1;
	setp.eq.b32 	%p31, %r71, 1;
	selp.f32 	%f97, %f127, 0f3F800000, %p31;
	fma.rn.f32 	%f98, %f96, %f97, 0f00000000;
	fma.rn.f32 	%f99, %f96, 0f37CBAC00, 0fBAB607ED;
	selp.f32 	%f100, 0fB94D4153, %f99, %p31;
	selp.f32 	%f101, 0f3C0885E4, 0f3D2AAABB, %p31;
	fma.rn.f32 	%f102, %f100, %f96, %f101;
	selp.f32 	%f103, 0fBE2AAAA8, 0fBEFFFFFF, %p31;
	fma.rn.f32 	%f104, %f102, %f96, %f103;
	fma.rn.f32 	%f105, %f104, %f98, %f97;
	and.b32  	%r72, %r70, 2;
	setp.eq.s32 	%p32, %r72, 0;
	mov.f32 	%f106, 0f00000000;
	sub.f32 	%f107, %f106, %f105;
	selp.f32 	%f108, %f105, %f107, %p32;
	cvta.to.global.u64 	%rd27, %rd16;
	mul.wide.u32 	%rd28, %r3, 4;
	add.s64 	%rd29, %rd27, %rd28;
	st.global.f32 	[%rd29], %f108;
	@%p30 bra 	$L__BB3_25;
	setp.neu.f32 	%p33, %f12, 0f7F800000;
	@%p33 bra 	$L__BB3_20;
	mov.f32 	%f111, 0f00000000;
	mul.rn.f32 	%f128, %f10, %f111;
	mov.b32 	%r101, 0;
	bra.uni 	$L__BB3_25;
$L__BB3_20:
	mov.b32 	%r18, %f10;
	shl.b32 	%r74, %r18, 8;
	or.b32  	%r19, %r74, -2147483648;
	mov.b64 	%rd46, 0;
	mov.b32 	%r98, 0;
	mov.u64 	%rd44, __cudart_i2opi_f;
	mov.u64 	%rd45, %rd1;
$L__BB3_21:
	.pragma "nounroll";
	ld.global.nc.u32 	%r75, [%rd44];
	mad.wide.u32 	%rd32, %r75, %r19, %rd46;
	shr.u64 	%rd46, %rd32, 32;
	st.local.u32 	[%rd45], %rd32;
	add.s32 	%r98, %r98, 1;
	add.s64 	%rd45, %rd45, 4;
	add.s64 	%rd44, %rd44, 4;
	setp.ne.s32 	%p34, %r98, 6;
	@%p34 bra 	$L__BB3_21;
	shr.u32 	%r76, %r18, 23;
	st.local.u32 	[%rd1+24], %rd46;
	and.b32  	%r22, %r76, 31;
	and.b32  	%r77, %r76, 224;
	add.s32 	%r78, %r77, -128;
	shr.u32 	%r79, %r78, 5;
	mul.wide.u32 	%rd33, %r79, 4;
	sub.s64 	%rd15, %rd1, %rd33;
	ld.local.u32 	%r99, [%rd15+24];
	ld.local.u32 	%r100, [%rd15+20];
	setp.eq.s32 	%p35, %r22, 0;
	@%p35 bra 	$L__BB3_24;
	shf.l.wrap.b32 	%r99, %r100, %r99, %r22;
	ld.local.u32 	%r80, [%rd15+16];
	shf.l.wrap.b32 	%r100, %r80, %r100, %r22;
$L__BB3_24:
	shr.u32 	%r81, %r99, 30;
	shf.l.wrap.b32 	%r82, %r100, %r99, 2;
	shl.b32 	%r83, %r100, 2;
	shr.u32 	%r84, %r82, 31;
	add.s32 	%r85, %r84, %r81;
	neg.s32 	%r86, %r85;
	setp.lt.s32 	%p36, %r18, 0;
	selp.b32 	%r101, %r86, %r85, %p36;
	xor.b32  	%r87, %r82, %r18;
	shr.s32 	%r88, %r82, 31;
	xor.b32  	%r89, %r88, %r82;
	xor.b32  	%r90, %r88, %r83;
	cvt.u64.u32 	%rd34, %r89;
	shl.b64 	%rd35, %rd34, 32;
	cvt.u64.u32 	%rd36, %r90;
	or.b64  	%rd37, %rd35, %rd36;
	cvt.rn.f64.s64 	%fd3, %rd37;
	mul.f64 	%fd4, %fd3, 0d3BF921FB54442D19;
	cvt.rn.f32.f64 	%f109, %fd4;
	neg.f32 	%f110, %f109;
	setp.lt.s32 	%p37, %r87, 0;
	selp.f32 	%f128, %f110, %f109, %p37;
$L__BB3_25:
	mul.rn.f32 	%f112, %f128, %f128;
	and.b32  	%r92, %r101, 1;
	setp.eq.b32 	%p38, %r92, 1;
	selp.f32 	%f113, 0f3F800000, %f128, %p38;
	fma.rn.f32 	%f114, %f112, %f113, 0f00000000;
	fma.rn.f32 	%f115, %f112, 0f37CBAC00, 0fBAB607ED;
	selp.f32 	%f116, %f115, 0fB94D4153, %p38;
	selp.f32 	%f117, 0f3D2AAABB, 0f3C0885E4, %p38;
	fma.rn.f32 	%f118, %f116, %f112, %f117;
	selp.f32 	%f119, 0fBEFFFFFF, 0fBE2AAAA8, %p38;
	fma.rn.f32 	%f120, %f118, %f112, %f119;
	fma.rn.f32 	%f121, %f120, %f114, %f113;
	and.b32  	%r93, %r101, 2;
	setp.eq.s32 	%p39, %r93, 0;
	mov.f32 	%f122, 0f00000000;
	sub.f32 	%f123, %f122, %f121;
	selp.f32 	%f124, %f121, %f123, %p39;
	cvta.to.global.u64 	%rd38, %rd17;
	add.s64 	%rd40, %rd38, %rd28;
	st.global.f32 	[%rd40], %f124;
$L__BB3_26:
	ret;

}
	// .globl	_Z21apply_rope_kernel_f32PfS_PKfS1_iiiii
.visible .entry _Z21apply_rope_kernel_f32PfS_PKfS1_iiiii(
	.param .u64 .ptr .align 1 _Z21apply_rope_kernel_f32PfS_PKfS1_iiiii_param_0,
	.param .u64 .ptr .align 1 _Z21apply_rope_kernel_f32PfS_PKfS1_iiiii_param_1,
	.param .u64 .ptr .align 1 _Z21apply_rope_kernel_f32PfS_PKfS1_iiiii_param_2,
	.param .u64 .ptr .align 1 _Z21apply_rope_kernel_f32PfS_PKfS1_iiiii_param_3,
	.param .u32 _Z21apply_rope_kernel_f32PfS_PKfS1_iiiii_param_4,
	.param .u32 _Z21apply_rope_kernel_f32PfS_PKfS1_iiiii_param_5,
	.param .u32 _Z21apply_rope_kernel_f32PfS_PKfS1_iiiii_param_6,
	.param .u32 _Z21apply_rope_kernel_f32PfS_PKfS1_iiiii_param_7,
	.param .u32 _Z21apply_rope_kernel_f32PfS_PKfS1_iiiii_param_8
)
{
	.reg .pred 	%p<3>;
	.reg .b32 	%r<27>;
	.reg .b32 	%f<17>;
	.reg .b64 	%rd<19>;

	ld.param.u64 	%rd2, [_Z21apply_rope_kernel_f32PfS_PKfS1_iiiii_param_0];
	ld.param.u64 	%rd3, [_Z21apply_rope_kernel_f32PfS_PKfS1_iiiii_param_1];
	ld.param.u64 	%rd4, [_Z21apply_rope_kernel_f32PfS_PKfS1_iiiii_param_2];
	ld.param.u64 	%rd5, [_Z21apply_rope_kernel_f32PfS_PKfS1_iiiii_param_3];
	ld.param.u32 	%r4, [_Z21apply_rope_kernel_f32PfS_PKfS1_iiiii_param_4];
	ld.param.u32 	%r5, [_Z21apply_rope_kernel_f32PfS_PKfS1_iiiii_param_5];
	ld.param.u32 	%r6, [_Z21apply_rope_kernel_f32PfS_PKfS1_iiiii_param_6];
	ld.param.u32 	%r7, [_Z21apply_rope_kernel_f32PfS_PKfS1_iiiii_param_7];
	ld.param.u32 	%r8, [_Z21apply_rope_kernel_f32PfS_PKfS1_iiiii_param_8];
	mov.u32 	%r1, %tid.x;
	shr.u32 	%r9, %r7, 31;
	add.s32 	%r10, %r7, %r9;
	shr.s32 	%r2, %r10, 1;
	setp.ge.s32 	%p1, %r1, %r2;
	@%p1 bra 	$L__BB4_3;
	cvta.to.global.u64 	%rd6, %rd4;
	cvta.to.global.u64 	%rd7, %rd5;
	cvta.to.global.u64 	%rd8, %rd2;
	mov.u32 	%r11, %ctaid.z;
	mov.u32 	%r12, %ctaid.y;
	mov.u32 	%r13, %ctaid.x;
	add.s32 	%r14, %r8, %r12;
	mad.lo.s32 	%r15, %r14, %r2, %r1;
	mul.wide.s32 	%rd9, %r15, 4;
	add.s64 	%rd10, %rd6, %rd9;
	ld.global.nc.f32 	%f1, [%rd10];
	add.s64 	%rd11, %rd7, %rd9;
	ld.global.nc.f32 	%f2, [%rd11];
	mul.lo.s32 	%r16, %r7, %r12;
	mad.lo.s32 	%r17, %r4, %r13, %r11;
	mul.lo.s32 	%r18, %r7, %r6;
	mad.lo.s32 	%r19, %r18, %r17, %r16;
	add.s32 	%r20, %r19, %r1;
	mul.wide.s32 	%rd12, %r20, 4;
	add.s64 	%rd13, %rd8, %rd12;
	ld.global.f32 	%f3, [%rd13];
	mul.wide.s32 	%rd1, %r2, 4;
	add.s64 	%rd14, %rd13, %rd1;
	ld.global.f32 	%f4, [%rd14];
	mul.f32 	%f5, %f1, %f3;
	mul.f32 	%f6, %f2, %f4;
	sub.f32 	%f7, %f5, %f6;
	st.global.f32 	[%rd13], %f7;
	mul.f32 	%f8, %f1, %f4;
	fma.rn.f32 	%f9, %f2, %f3, %f8;
	st.global.f32 	[%rd14], %f9;
	mul.lo.s32 	%r21, %r5, %r11;
	div.s32 	%r22, %r21, %r4;
	mad.lo.s32 	%r23, %r5, %r13, %r22;
	mad.lo.s32 	%r3, %r18, %r23, %r16;
	div.s32 	%r24, %r4, %r5;
	rem.s32 	%r25, %r11, %r24;
	setp.ne.s32 	%p2, %r25, 0;
	@%p2 bra 	$L__BB4_3;
	add.s32 	%r26, %r3, %r1;
	cvta.to.global.u64 	%rd15, %rd3;
	mul.wide.s32 	%rd16, %r26, 4;
	add.s64 	%rd17, %rd15, %rd16;
	ld.global.f32 	%f10, [%rd17];
	add.s64 	%rd18, %rd17, %rd1;
	ld.global.f32 	%f11, [%rd18];
	mul.f32 	%f12, %f1, %f10;
	mul.f32 	%f13, %f2, %f11;
	sub.f32 	%f14, %f12, %f13;
	st.global.f32 	[%rd17], %f14;
	mul.f32 	%f15, %f1, %f11;
	fma.rn.f32 	%f16, %f2, %f10, %f15;
	st.global.f32 	[%rd18], %f16;
$L__BB4_3:
	ret;

}
	// .globl	_Z31embedding_rope_fused_kernel_f32PfPKiPKfS3_S3_iiiii
.visible .entry _Z31embedding_rope_fused_kernel_f32PfPKiPKfS3_S3_iiiii(
	.param .u64 .ptr .align 1 _Z31embedding_rope_fused_kernel_f32PfPKiPKfS3_S3_iiiii_param_0,
	.param .u64 .ptr .align 1 _Z31embedding_rope_fused_kernel_f32PfPKiPKfS3_S3_iiiii_param_1,
	.param .u64 .ptr .align 1 _Z31embedding_rope_fused_kernel_f32PfPKiPKfS3_S3_iiiii_param_2,
	.param .u64 .ptr .align 1 _Z31embedding_rope_fused_kernel_f32PfPKiPKfS3_S3_iiiii_param_3,
	.param .u64 .ptr .align 1 _Z31embedding_rope_fused_kernel_f32PfPKiPKfS3_S3_iiiii_param_4,
	.param .u32 _Z31embedding_rope_fused_kernel_f32PfPKiPKfS3_S3_iiiii_param_5,
	.param .u32 _Z31embedding_rope_fused_kernel_f32PfPKiPKfS3_S3_iiiii_param_6,
	.param .u32 _Z31embedding_rope_fused_kernel_f32PfPKiPKfS3_S3_iiiii_param_7,
	.param .u32 _Z31embedding_rope_fused_kernel_f32PfPKiPKfS3_S3_iiiii_param_8,
	.param .u32 _Z31embedding_rope_fused_kernel_f32PfPKiPKfS3_S3_iiiii_param_9
)
{
	.reg .pred 	%p<6>;
	.reg .b32 	%r<19>;
	.reg .b32 	%f<2>;
	.reg .b64 	%rd<17>;

	ld.param.u64 	%rd4, [_Z31embedding_rope_fused_kernel_f32PfPKiPKfS3_S3_iiiii_param_0];
	ld.param.u64 	%rd2, [_Z31embedding_rope_fused_kernel_f32PfPKiPKfS3_S3_iiiii_param_1];
	ld.param.u64 	%rd3, [_Z31embedding_rope_fused_kernel_f32PfPKiPKfS3_S3_iiiii_param_2];
	ld.param.u32 	%r4, [_Z31embedding_rope_fused_kernel_f32PfPKiPKfS3_S3_iiiii_param_6];
	ld.param.u32 	%r5, [_Z31embedding_rope_fused_kernel_f32PfPKiPKfS3_S3_iiiii_param_7];
	ld.param.u32 	%r6, [_Z31embedding_rope_fused_kernel_f32PfPKiPKfS3_S3_iiiii_param_8];
	cvta.to.global.u64 	%rd1, %rd4;
	mov.u32 	%r1, %ctaid.x;
	mov.u32 	%r7, %ctaid.y;
	mov.u32 	%r8, %ntid.x;
	mov.u32 	%r9, %tid.x;
	mad.lo.s32 	%r2, %r7, %r8, %r9;
	setp.ge.s32 	%p1, %r2, %r4;
	@%p1 bra 	$L__BB5_6;
	cvta.to.global.u64 	%rd5, %rd2;
	mul.wide.u32 	%rd6, %r1, 4;
	add.s64 	%rd7, %rd5, %rd6;
	ld.global.nc.u32 	%r3, [%rd7];
	setp.gt.s32 	%p2, %r3, -1;
	setp.lt.s32 	%p3, %r3, %r5;
	and.pred  	%p4, %p2, %p3;
	@%p4 bra 	$L__BB5_3;
	mad.lo.s32 	%r17, %r4, %r1, %r2;
	mul.wide.u32 	%rd15, %r17, 4;
	add.s64 	%rd16, %rd1, %rd15;
	mov.b32 	%r18, 0;
	st.global.u32 	[%rd16], %r18;
	bra.uni 	$L__BB5_6;
$L__BB5_3:
	mad.lo.s32 	%r10, %r3, %r4, %r2;
	cvta.to.global.u64 	%rd8, %rd3;
	mul.wide.u32 	%rd9, %r10, 4;
	add.s64 	%rd10, %rd8, %rd9;
	ld.global.nc.f32 	%f1, [%rd10];
	shr.u32 	%r11, %r6, 31;
	add.s32 	%r12, %r6, %r11;
	shr.s32 	%r13, %r12, 1;
	rem.s32 	%r14, %r2, %r6;
	setp.ge.s32 	%p5, %r14, %r13;
	@%p5 bra 	$L__BB5_5;
	mad.lo.s32 	%r16, %r4, %r1, %r2;
	mul.wide.u32 	%rd13, %r16, 4;
	add.s64 	%rd14, %rd1, %rd13;
	st.global.f32 	[%rd14], %f1;
	bra.uni 	$L__BB5_6;
$L__BB5_5:
	mad.lo.s32 	%r15, %r4, %r1, %r2;
	mul.wide.u32 	%rd11, %r15, 4;
	add.s64 	%rd12, %rd1, %rd11;
	st.global.f32 	[%rd12], %f1;
$L__BB5_6:
	ret;

}


// ===== COMPILED SASS (sm_100) =====

	.target	sm_100

	.elftype	@"ET_EXEC"


//--------------------- .note.nv.tkinfo           --------------------------
	.section	.note.nv.tkinfo,"",@"SHT_NOTE"
	.sectionflags	@"SHF_NOTE_NV_TKINFO"
	.tkinfo
        /*0018*/ 	.word	0x00000002
        /*0030*/ 	.string	""
        /*0030*/ 	.string	"ptxas"
        /*0030*/ 	.string	"Cuda compilation tools, release 13.0, V13.0.88"
        /*0030*/ 	.string	"Build cuda_13.0.r13.0/compiler.36424714_0"
        /*0030*/ 	.string	"-arch sm_100 -m 64 "



//--------------------- .note.nv.cuinfo           --------------------------
	.section	.note.nv.cuinfo,"",@"SHT_NOTE"
	.sectionflags	@"SHF_NOTE_NV_CUINFO"
        /*0018*/ 	.short	0x0002
        /*001a*/ 	.short	0x0064
        /*001c*/ 	.short	0x0082
	.zero		2


//--------------------- .nv.info                  --------------------------
	.section	.nv.info,"",@"SHT_CUDA_INFO"
	.align	4


	//----- nvinfo : EIATTR_REGCOUNT
	.align		4
        /*0000*/ 	.byte	0x04, 0x2f
        /*0002*/ 	.short	(.L_2 - .L_1)
	.align		4
.L_1:
        /*0004*/ 	.word	index@(_Z27embedding_lookup_kernel_f32PfPKiPKfiii)
        /*0008*/ 	.word	0x0000000e


	//----- nvinfo : EIATTR_FRAME_SIZE
	.align		4
.L_2:
        /*000c*/ 	.byte	0x04, 0x11
        /*000e*/ 	.short	(.L_4 - .L_3)
	.align		4
.L_3:
        /*0010*/ 	.word	index@(_Z27embedding_lookup_kernel_f32PfPKiPKfiii)
        /*0014*/ 	.word	0x00000000


	//----- nvinfo : EIATTR_REGCOUNT
	.align		4
.L_4:
        /*0018*/ 	.byte	0x04, 0x2f
        /*001a*/ 	.short	(.L_6 - .L_5)
	.align		4
.L_5:
        /*001c*/ 	.word	index@(_Z32embedding_lookup_kernel_f32_vec4P6float4PKiPKS_iii)
        /*0020*/ 	.word	0x00000010


	//----- nvinfo : EIATTR_FRAME_SIZE
	.align		4
.L_6:
        /*0024*/ 	.byte	0x04, 0x11
        /*0026*/ 	.short	(.L_8 - .L_7)
	.align		4
.L_7:
        /*0028*/ 	.word	index@(_Z32embedding_lookup_kernel_f32_vec4P6float4PKiPKS_iii)
        /*002c*/ 	.word	0x00000000


	//----- nvinfo : EIATTR_REGCOUNT
	.align		4
.L_8:
        /*0030*/ 	.byte	0x04, 0x2f
        /*0032*/ 	.short	(.L_10 - .L_9)
	.align		4
.L_9:
        /*0034*/ 	.word	index@(_Z27embedding_lookup_kernel_f16P6__halfPKiPKS_iii)
        /*0038*/ 	.word	0x0000000e


	//----- nvinfo : EIATTR_FRAME_SIZE
	.align		4
.L_10:
        /*003c*/ 	.byte	0x04, 0x11
        /*003e*/ 	.short	(.L_12 - .L_11)
	.align		4
.L_11:
        /*0040*/ 	.word	index@(_Z27embedding_lookup_kernel_f16P6__halfPKiPKS_iii)
        /*0044*/ 	.word	0x00000000


	//----- nvinfo : EIATTR_REGCOUNT
	.align		4
.L_12:
        /*0048*/ 	.byte	0x04, 0x2f
        /*004a*/ 	.short	(.L_14 - .L_13)
	.align		4
.L_13:
        /*004c*/ 	.word	index@(_Z23build_rope_cache_kernelPfS_iif)
        /*0050*/ 	.word	0x00000012


	//----- nvinfo : EIATTR_FRAME_SIZE
	.align		4
.L_14:
        /*0054*/ 	.byte	0x04, 0x11
        /*0056*/ 	.short	(.L_16 - .L_15)
	.align		4
.L_15:
        /*0058*/ 	.word	index@($__internal_0_$__cuda_sm3x_div_rn_noftz_f32_slowpath)
        /*005c*/ 	.word	0x00000020


	//----- nvinfo : EIATTR_FRAME_SIZE
	.align		4
.L_16:
        /*0060*/ 	.byte	0x04, 0x11
        /*0062*/ 	.short	(.L_18 - .L_17)
	.align		4
.L_17:
        /*0064*/ 	.word	index@(_Z23build_rope_cache_kernelPfS_iif)
        /*0068*/ 	.word	0x00000020


	//----- nvinfo : EIATTR_REGCOUNT
	.align		4
.L_18:
        /*006c*/ 	.byte	0x04, 0x2f
        /*006e*/ 	.short	(.L_20 - .L_19)
	.align		4
.L_19:
        /*0070*/ 	.word	index@(_Z21apply_rope_kernel_f32PfS_PKfS1_iiiii)
        /*0074*/ 	.word	0x0000001e


	//----- nvinfo : EIATTR_FRAME_SIZE
	.align		4
.L_20:
        /*0078*/ 	.byte	0x04, 0x11
        /*007a*/ 	.short	(.L_22 - .L_21)
	.align		4
.L_21:
        /*007c*/ 	.word	index@(_Z21apply_rope_kernel_f32PfS_PKfS1_iiiii)
        /*0080*/ 	.word	0x00000000


	//----- nvinfo : EIATTR_REGCOUNT
	.align		4
.L_22:
        /*0084*/ 	.byte	0x04, 0x2f
        /*0086*/ 	.short	(.L_24 - .L_23)
	.align		4
.L_23:
        /*0088*/ 	.word	index@(_Z31embedding_rope_fused_kernel_f32PfPKiPKfS3_S3_iiiii)
        /*008c*/ 	.word	0x00000010


	//----- nvinfo : EIATTR_FRAME_SIZE
	.align		4
.L_24:
        /*0090*/ 	.byte	0x04, 0x11
        /*0092*/ 	.short	(.L_26 - .L_25)
	.align		4
.L_25:
        /*0094*/ 	.word	index@(_Z31embedding_rope_fused_kernel_f32PfPKiPKfS3_S3_iiiii)
        /*0098*/ 	.word	0x00000000


	//----- nvinfo : EIATTR_MIN_STACK_SIZE
	.align		4
.L_26:
        /*009c*/ 	.byte	0x04, 0x12
        /*009e*/ 	.short	(.L_28 - .L_27)
	.align		4
.L_27:
        /*00a0*/ 	.word	index@(_Z31embedding_rope_fused_kernel_f32PfPKiPKfS3_S3_iiiii)
        /*00a4*/ 	.word	0x00000000


	//----- nvinfo : EIATTR_MIN_STACK_SIZE
	.align		4
.L_28:
        /*00a8*/ 	.byte	0x04, 0x12
        /*00aa*/ 	.short	(.L_30 - .L_29)
	.align		4
.L_29:
        /*00ac*/ 	.word	index@(_Z21apply_rope_kernel_f32PfS_PKfS1_iiiii)
        /*00b0*/ 	.word	0x00000000


	//----- nvinfo : EIATTR_MIN_STACK_SIZE
	.align		4
.L_30:
        /*00b4*/ 	.byte	0x04, 0x12
        /*00b6*/ 	.short	(.L_32 - .L_31)
	.align		4
.L_31:
        /*00b8*/ 	.word	index@(_Z23build_rope_cache_kernelPfS_iif)
        /*00bc*/ 	.word	0x00000020


	//----- nvinfo : EIATTR_MIN_STACK_SIZE
	.align		4
.L_32:
        /*00c0*/ 	.byte	0x04, 0x12
        /*00c2*/ 	.short	(.L_34 - .L_33)
	.align		4
.L_33:
        /*00c4*/ 	.word	index@(_Z27embedding_lookup_kernel_f16P6__halfPKiPKS_iii)
        /*00c8*/ 	.word	0x00000000


	//----- nvinfo : EIATTR_MIN_STACK_SIZE
	.align		4
.L_34:
        /*00cc*/ 	.byte	0x04, 0x12
        /*00ce*/ 	.short	(.L_36 - .L_35)
	.align		4
.L_35:
        /*00d0*/ 	.word	index@(_Z32embedding_lookup_kernel_f32_vec4P6float4PKiPKS_iii)
        /*00d4*/ 	.word	0x00000000


	//----- nvinfo : EIATTR_MIN_STACK_SIZE
	.align		4
.L_36:
        /*00d8*/ 	.byte	0x04, 0x12
        /*00da*/ 	.short	(.L_38 - .L_37)
	.align		4
.L_37:
        /*00dc*/ 	.word	index@(_Z27embedding_lookup_kernel_f32PfPKiPKfiii)
        /*00e0*/ 	.word	0x00000000
.L_38:


//--------------------- .nv.compat                --------------------------
	.section	.nv.compat,"",@"SHT_CUDA_COMPAT_INFO"
	.align	4
        /*0000*/ 	.byte	0x02, 0x09, 0x00, 0x00, 0x02, 0x02, 0x01, 0x00, 0x02, 0x05, 0x05, 0x00, 0x03, 0x07, 0x01, 0x01
        /*0010*/ 	.byte	0x02, 0x03, 0x00, 0x00, 0x02, 0x06, 0x01, 0x00, 0x04, 0x0b, 0x08, 0x00, 0x01, 0x00, 0x00, 0x00
        /*0020*/ 	.byte	0x00, 0x00, 0x00, 0x00


//--------------------- .nv.info._Z31embedding_rope_fused_kernel_f32PfPKiPKfS3_S3_iiiii --------------------------
	.section	.nv.info._Z31embedding_rope_fused_kernel_f32PfPKiPKfS3_S3_iiiii,"",@"SHT_CUDA_INFO"
	.sectionflags	@""
	.align	4


	//----- nvinfo : EIATTR_CUDA_API_VERSION
	.align		4
        /*0000*/ 	.byte	0x04, 0x37
        /*0002*/ 	.short	(.L_40 - .L_39)
.L_39:
        /*0004*/ 	.word	0x00000082


	//----- nvinfo : EIATTR_KPARAM_INFO
	.align		4
.L_40:
        /*0008*/ 	.byte	0x04, 0x17
        /*000a*/ 	.short	(.L_42 - .L_41)
.L_41:
        /*000c*/ 	.word	0x00000000
        /*0010*/ 	.short	0x0009
        /*0012*/ 	.short	0x0038
        /*0014*/ 	.byte	0x00, 0xf0, 0x11, 0x00


	//----- nvinfo : EIATTR_KPARAM_INFO
	.align		4
.L_42:
        /*0018*/ 	.byte	0x04, 0x17
        /*001a*/ 	.short	(.L_44 - .L_43)
.L_43:
        /*001c*/ 	.word	0x00000000
        /*0020*/ 	.short	0x0008
        /*0022*/ 	.short	0x0034
        /*0024*/ 	.byte	0x00, 0xf0, 0x11, 0x00


	//----- nvinfo : EIATTR_KPARAM_INFO
	.align		4
.L_44:
        /*0028*/ 	.byte	0x04, 0x17
        /*002a*/ 	.short	(.L_46 - .L_45)
.L_45:
        /*002c*/ 	.word	0x00000000
        /*0030*/ 	.short	0x0007
        /*0032*/ 	.short	0x0030
        /*0034*/ 	.byte	0x00, 0xf0, 0x11, 0x00


	//----- nvinfo : EIATTR_KPARAM_INFO
	.align		4
.L_46:
        /*0038*/ 	.byte	0x04, 0x17
        /*003a*/ 	.short	(.L_48 - .L_47)
.L_47:
        /*003c*/ 	.word	0x00000000
        /*0040*/ 	.short	0x0006
        /*0042*/ 	.short	0x002c
        /*0044*/ 	.byte	0x00, 0xf0, 0x11, 0x00


	//----- nvinfo : EIATTR_KPARAM_INFO
	.align		4
.L_48:
        /*0048*/ 	.byte	0x04, 0x17
        /*004a*/ 	.short	(.L_50 - .L_49)
.L_49:
        /*004c*/ 	.word	0x00000000
        /*0050*/ 	.short	0x0005
        /*0052*/ 	.short	0x0028
        /*0054*/ 	.byte	0x00, 0xf0, 0x11, 0x00


	//----- nvinfo : EIATTR_KPARAM_INFO
	.align		4
.L_50:
        /*0058*/ 	.byte	0x04, 0x17
        /*005a*/ 	.short	(.L_52 - .L_51)
.L_51:
        /*005c*/ 	.word	0x00000000
        /*0060*/ 	.short	0x0004
        /*0062*/ 	.short	0x0020
        /*0064*/ 	.byte	0x00, 0xf5, 0x21, 0x00


	//----- nvinfo : EIATTR_KPARAM_INFO
	.align		4
.L_52:
        /*0068*/ 	.byte	0x04, 0x17
        /*006a*/ 	.short	(.L_54 - .L_53)
.L_53:
        /*006c*/ 	.word	0x00000000
        /*0070*/ 	.short	0x0003
        /*0072*/ 	.short	0x0018
        /*0074*/ 	.byte	0x00, 0xf5, 0x21, 0x00


	//----- nvinfo : EIATTR_KPARAM_INFO
	.align		4
.L_54:
        /*0078*/ 	.byte	0x04, 0x17
        /*007a*/ 	.short	(.L_56 - .L_55)
.L_55:
        /*007c*/ 	.word	0x00000000
        /*0080*/ 	.short	0x0002
        /*0082*/ 	.short	0x0010
        /*0084*/ 	.byte	0x00, 0xf5, 0x21, 0x00


	//----- nvinfo : EIATTR_KPARAM_INFO
	.align		4
.L_56:
        /*0088*/ 	.byte	0x04, 0x17
        /*008a*/ 	.short	(.L_58 - .L_57)
.L_57:
        /*008c*/ 	.word	0x00000000
        /*0090*/ 	.short	0x0001
        /*0092*/ 	.short	0x0008
        /*0094*/ 	.byte	0x00, 0xf5, 0x21, 0x00


	//----- nvinfo : EIATTR_KPARAM_INFO
	.align		4
.L_58:
        /*0098*/ 	.byte	0x04, 0x17
        /*009a*/ 	.short	(.L_60 - .L_59)
.L_59:
        /*009c*/ 	.word	0x00000000
        /*00a0*/ 	.short	0x0000
        /*00a2*/ 	.short	0x0000
        /*00a4*/ 	.byte	0x00, 0xf5, 0x21, 0x00


	//----- nvinfo : EIATTR_SPARSE_MMA_MASK
	.align		4
.L_60:
        /*00a8*/ 	.byte	0x03, 0x50
        /*00aa*/ 	.short	0x0000


	//----- nvinfo : EIATTR_MAXREG_COUNT
	.align		4
        /*00ac*/ 	.byte	0x03, 0x1b
        /*00ae*/ 	.short	0x00ff


	//----- nvinfo : EIATTR_MERCURY_ISA_VERSION
	.align		4
        /*00b0*/ 	.byte	0x03, 0x5f
        /*00b2*/ 	.short	0x0101


	//----- nvinfo : EIATTR_VRC_CTA_INIT_COUNT
	.align		4
        /*00b4*/ 	.byte	0x02, 0x4a
	.zero		1
	.zero		1


	//----- nvinfo : EIATTR_EXIT_INSTR_OFFSETS
	.align		4
        /*00b8*/ 	.byte	0x04, 0x1c
        /*00ba*/ 	.short	(.L_62 - .L_61)


	//   ....[0]....
.L_61:
        /*00bc*/ 	.word	0x00000070


	//   ....[1]....
        /*00c0*/ 	.word	0x00000140


	//   ....[2]....
        /*00c4*/ 	.word	0x00000370


	//   ....[3]....
        /*00c8*/ 	.word	0x000003c0


	//----- nvinfo : EIATTR_CBANK_PARAM_SIZE
	.align		4
.L_62:
        /*00cc*/ 	.byte	0x03, 0x19
        /*00ce*/ 	.short	0x003c


	//----- nvinfo : EIATTR_PARAM_CBANK
	.align		4
        /*00d0*/ 	.byte	0x04, 0x0a
        /*00d2*/ 	.short	(.L_64 - .L_63)
	.align		4
.L_63:
        /*00d4*/ 	.word	index@(.nv.constant0._Z31embedding_rope_fused_kernel_f32PfPKiPKfS3_S3_iiiii)
        /*00d8*/ 	.short	0x0380
        /*00da*/ 	.short	0x003c


	//----- nvinfo : EIATTR_SW_WAR
	.align		4
.L_64:
        /*00dc*/ 	.byte	0x04, 0x36
        /*00de*/ 	.short	(.L_66 - .L_65)
.L_65:
        /*00e0*/ 	.word	0x00000008
.L_66:


//--------------------- .nv.info._Z21apply_rope_kernel_f32PfS_PKfS1_iiiii --------------------------
	.section	.nv.info._Z21apply_rope_kernel_f32PfS_PKfS1_iiiii,"",@"SHT_CUDA_INFO"
	.sectionflags	@""
	.align	4


	//----- nvinfo : EIATTR_CUDA_API_VERSION
	.align		4
        /*0000*/ 	.byte	0x04, 0x37
        /*0002*/ 	.short	(.L_68 - .L_67)
.L_67:
        /*0004*/ 	.word	0x00000082


	//----- nvinfo : EIATTR_KPARAM_INFO
	.align		4
.L_68:
        /*0008*/ 	.byte	0x04, 0x17
        /*000a*/ 	.short	(.L_70 - .L_69)
.L_69:
        /*000c*/ 	.word	0x00000000
        /*0010*/ 	.short	0x0008
        /*0012*/ 	.short	0x0030
        /*0014*/ 	.byte	0x00, 0xf0, 0x11, 0x00


	//----- nvinfo : EIATTR_KPARAM_INFO
	.align		4
.L_70:
        /*0018*/ 	.byte	0x04, 0x17
        /*001a*/ 	.short	(.L_72 - .L_71)
.L_71:
        /*001c*/ 	.word	0x00000000
        /*0020*/ 	.short	0x0007
        /*0022*/ 	.short	0x002c
        /*0024*/ 	.byte	0x00, 0xf0, 0x11, 0x00


	//----- nvinfo : EIATTR_KPARAM_INFO
	.align		4
.L_72:
        /*0028*/ 	.byte	0x04, 0x17
        /*002a*/ 	.short	(.L_74 - .L_73)
.L_73:
        /*002c*/ 	.word	0x00000000
        /*0030*/ 	.short	0x0006
        /*0032*/ 	.short	0x0028
        /*0034*/ 	.byte	0x00, 0xf0, 0x11, 0x00


	//----- nvinfo : EIATTR_KPARAM_INFO
	.align		4
.L_74:
        /*0038*/ 	.byte	0x04, 0x17
        /*003a*/ 	.short	(.L_76 - .L_75)
.L_75:
        /*003c*/ 	.word	0x00000000
        /*0040*/ 	.short	0x0005
        /*0042*/ 	.short	0x0024
        /*0044*/ 	.byte	0x00, 0xf0, 0x11, 0x00


	//----- nvinfo : EIATTR_KPARAM_INFO
	.align		4
.L_76:
        /*0048*/ 	.byte	0x04, 0x17
        /*004a*/ 	.short	(.L_78 - .L_77)
.L_77:
        /*004c*/ 	.word	0x00000000
        /*0050*/ 	.short	0x0004
        /*0052*/ 	.short	0x0020
        /*0054*/ 	.byte	0x00, 0xf0, 0x11, 0x00


	//----- nvinfo : EIATTR_KPARAM_INFO
	.align		4
.L_78:
        /*0058*/ 	.byte	0x04, 0x17
        /*005a*/ 	.short	(.L_80 - .L_79)
.L_79:
        /*005c*/ 	.word	0x00000000
        /*0060*/ 	.short	0x0003
        /*0062*/ 	.short	0x0018
        /*0064*/ 	.byte	0x00, 0xf5, 0x21, 0x00


	//----- nvinfo : EIATTR_KPARAM_INFO
	.align		4
.L_80:
        /*0068*/ 	.byte	0x04, 0x17
        /*006a*/ 	.short	(.L_82 - .L_81)
.L_81:
        /*006c*/ 	.word	0x00000000
        /*0070*/ 	.short	0x0002
        /*0072*/ 	.short	0x0010
        /*0074*/ 	.byte	0x00, 0xf5, 0x21, 0x00


	//----- nvinfo : EIATTR_KPARAM_INFO
	.align		4
.L_82:
        /*0078*/ 	.byte	0x04, 0x17
        /*007a*/ 	.short	(.L_84 - .L_83)
.L_83:
        /*007c*/ 	.word	0x00000000
        /*0080*/ 	.short	0x0001
        /*0082*/ 	.short	0x0008
        /*0084*/ 	.byte	0x00, 0xf5, 0x21, 0x00


	//----- nvinfo : EIATTR_KPARAM_INFO
	.align		4
.L_84:
        /*0088*/ 	.byte	0x04, 0x17
        /*008a*/ 	.short	(.L_86 - .L_85)
.L_85:
        /*008c*/ 	.word	0x00000000
        /*0090*/ 	.short	0x0000
        /*0092*/ 	.short	0x0000
        /*0094*/ 	.byte	0x00, 0xf5, 0x21, 0x00


	//----- nvinfo : EIATTR_SPARSE_MMA_MASK
	.align		4
.L_86:
        /*0098*/ 	.byte	0x03, 0x50
        /*009a*/ 	.short	0x0000


	//----- nvinfo : EIATTR_MAXREG_COUNT
	.align		4
        /*009c*/ 	.byte	0x03, 0x1b
        /*009e*/ 	.short	0x00ff


	//----- nvinfo : EIATTR_MERCURY_ISA_VERSION
	.align		4
        /*00a0*/ 	.byte	0x03, 0x5f
        /*00a2*/ 	.short	0x0101


	//----- nvinfo : EIATTR_VRC_CTA_INIT_COUNT
	.align		4
        /*00a4*/ 	.byte	0x02, 0x4a
	.zero		1
	.zero		1


	//----- nvinfo : EIATTR_EXIT_INSTR_OFFSETS
	.align		4
        /*00a8*/ 	.byte	0x04, 0x1c
        /*00aa*/ 	.short	(.L_88 - .L_87)


	//   ....[0]....
.L_87:
        /*00ac*/ 	.word	0x00000060


	//   ....[1]....
        /*00b0*/ 	.word	0x000006b0


	//   ....[2]....
        /*00b4*/ 	.word	0x00000780


	//----- nvinfo : EIATTR_CBANK_PARAM_SIZE
	.align		4
.L_88:
        /*00b8*/ 	.byte	0x03, 0x19
        /*00ba*/ 	.short	0x0034


	//----- nvinfo : EIATTR_PARAM_CBANK
	.align		4
        /*00bc*/ 	.byte	0x04, 0x0a
        /*00be*/ 	.short	(.L_90 - .L_89)
	.align		4
.L_89:
        /*00c0*/ 	.word	index@(.nv.constant0._Z21apply_rope_kernel_f32PfS_PKfS1_iiiii)
        /*00c4*/ 	.short	0x0380
        /*00c6*/ 	.short	0x0034


	//----- nvinfo : EIATTR_SW_WAR
	.align		4
.L_90:
        /*00c8*/ 	.byte	0x04, 0x36
        /*00ca*/ 	.short	(.L_92 - .L_91)
.L_91:
        /*00cc*/ 	.word	0x00000008
.L_92:


//--------------------- .nv.info._Z23build_rope_cache_kernelPfS_iif --------------------------
	.section	.nv.info._Z23build_rope_cache_kernelPfS_iif,"",@"SHT_CUDA_INFO"
	.sectionflags	@""
	.align	4


	//----- nvinfo : EIATTR_CUDA_API_VERSION
	.align		4
        /*0000*/ 	.byte	0x04, 0x37
        /*0002*/ 	.short	(.L_94 - .L_93)
.L_93:
        /*0004*/ 	.word	0x00000082


	//----- nvinfo : EIATTR_KPARAM_INFO
	.align		4
.L_94:
        /*0008*/ 	.byte	0x04, 0x17
        /*000a*/ 	.short	(.L_96 - .L_95)
.L_95:
        /*000c*/ 	.word	0x00000000
        /*0010*/ 	.short	0x0004
        /*0012*/ 	.short	0x0018
        /*0014*/ 	.byte	0x00, 0xf0, 0x11, 0x00


	//----- nvinfo : EIATTR_KPARAM_INFO
	.align		4
.L_96:
        /*0018*/ 	.byte	0x04, 0x17
        /*001a*/ 	.short	(.L_98 - .L_97)
.L_97:
        /*001c*/ 	.word	0x00000000
        /*0020*/ 	.short	0x0003
        /*0022*/ 	.short	0x0014
        /*0024*/ 	.byte	0x00, 0xf0, 0x11, 0x00


	//----- nvinfo : EIATTR_KPARAM_INFO
	.align		4
.L_98:
        /*0028*/ 	.byte	0x04, 0x17
        /*002a*/ 	.short	(.L_100 - .L_99)
.L_99:
        /*002c*/ 	.word	0x00000000
        /*0030*/ 	.short	0x0002
        /*0032*/ 	.short	0x0010
        /*0034*/ 	.byte	0x00, 0xf0, 0x11, 0x00


	//----- nvinfo : EIATTR_KPARAM_INFO
	.align		4
.L_100:
        /*0038*/ 	.byte	0x04, 0x17
        /*003a*/ 	.short	(.L_102 - .L_101)
.L_101:
        /*003c*/ 	.word	0x00000000
        /*0040*/ 	.short	0x0001
        /*0042*/ 	.short	0x0008
        /*0044*/ 	.byte	0x00, 0xf5, 0x21, 0x00


	//----- nvinfo : EIATTR_KPARAM_INFO
	.align		4
.L_102:
        /*0048*/ 	.byte	0x04, 0x17
        /*004a*/ 	.short	(.L_104 - .L_103)
.L_103:
        /*004c*/ 	.word	0x00000000
        /*0050*/ 	.short	0x0000
        /*0052*/ 	.short	0x0000
        /*0054*/ 	.byte	0x00, 0xf5, 0x21, 0x00


	//----- nvinfo : EIATTR_SPARSE_MMA_MASK
	.align		4
.L_104:
        /*0058*/ 	.byte	0x03, 0x50
        /*005a*/ 	.short	0x0000


	//----- nvinfo : EIATTR_MAXREG_COUNT
	.align		4
        /*005c*/ 	.byte	0x03, 0x1b
        /*005e*/ 	.short	0x00ff


	//----- nvinfo : EIATTR_MERCURY_ISA_VERSION
	.align		4
        /*0060*/ 	.byte	0x03, 0x5f
        /*0062*/ 	.short	0x0101


	//----- nvinfo : EIATTR_VRC_CTA_INIT_COUNT
	.align		4
        /*0064*/ 	.byte	0x02, 0x4a
	.zero		1
	.zero		1


	//----- nvinfo : EIATTR_EXIT_INSTR_OFFSETS
	.align		4
        /*0068*/ 	.byte	0x04, 0x1c
        /*006a*/ 	.short	(.L_106 - .L_105)


	//   ....[0]....
.L_105:
        /*006c*/ 	.word	0x000000a0


	//   ....[1]....
        /*0070*/ 	.word	0x00001210


	//----- nvinfo : EIATTR_CRS_STACK_SIZE
	.align		4
.L_106:
        /*0074*/ 	.byte	0x04, 0x1e
        /*0076*/ 	.short	(.L_108 - .L_107)
.L_107:
        /*0078*/ 	.word	0x00000000


	//----- nvinfo : EIATTR_CBANK_PARAM_SIZE
	.align		4
.L_108:
        /*007c*/ 	.byte	0x03, 0x19
        /*007e*/ 	.short	0x001c


	//----- nvinfo : EIATTR_PARAM_CBANK
	.align		4
        /*0080*/ 	.byte	0x04, 0x0a
        /*0082*/ 	.short	(.L_110 - .L_109)
	.align		4
.L_109:
        /*0084*/ 	.word	index@(.nv.constant0._Z23build_rope_cache_kernelPfS_iif)
        /*0088*/ 	.short	0x0380
        /*008a*/ 	.short	0x001c


	//----- nvinfo : EIATTR_SW_WAR
	.align		4
.L_110:
        /*008c*/ 	.byte	0x04, 0x36
        /*008e*/ 	.short	(.L_112 - .L_111)
.L_111:
        /*0090*/ 	.word	0x00000008
.L_112:


//--------------------- .nv.info._Z27embedding_lookup_kernel_f16P6__halfPKiPKS_iii --------------------------
	.section	.nv.info._Z27embedding_lookup_kernel_f16P6__halfPKiPKS_iii,"",@"SHT_CUDA_INFO"
	.sectionflags	@""
	.align	4


	//----- nvinfo : EIATTR_CUDA_API_VERSION
	.align		4
        /*0000*/ 	.byte	0x04, 0x37
        /*0002*/ 	.short	(.L_114 - .L_113)
.L_113:
        /*0004*/ 	.word	0x00000082


	//----- nvinfo : EIATTR_KPARAM_INFO
	.align		4
.L_114:
        /*0008*/ 	.byte	0x04, 0x17
        /*000a*/ 	.short	(.L_116 - .L_115)
.L_115:
        /*000c*/ 	.word	0x00000000
        /*0010*/ 	.short	0x0005
        /*0012*/ 	.short	0x0020
        /*0014*/ 	.byte	0x00, 0xf0, 0x11, 0x00


	//----- nvinfo : EIATTR_KPARAM_INFO
	.align		4
.L_116:
        /*0018*/ 	.byte	0x04, 0x17
        /*001a*/ 	.short	(.L_118 - .L_117)
.L_117:
        /*001c*/ 	.word	0x00000000
        /*0020*/ 	.short	0x0004
        /*0022*/ 	.short	0x001c
        /*0024*/ 	.byte	0x00, 0xf0, 0x11, 0x00


	//----- nvinfo : EIATTR_KPARAM_INFO
	.align		4
.L_118:
        /*0028*/ 	.byte	0x04, 0x17
        /*002a*/ 	.short	(.L_120 - .L_119)
.L_119:
        /*002c*/ 	.word	0x00000000
        /*0030*/ 	.short	0x0003
        /*0032*/ 	.short	0x0018
        /*0034*/ 	.byte	0x00, 0xf0, 0x11, 0x00


	//----- nvinfo : EIATTR_KPARAM_INFO
	.align		4
.L_120:
        /*0038*/ 	.byte	0x04, 0x17
        /*003a*/ 	.short	(.L_122 - .L_121)
.L_121:
        /*003c*/ 	.word	0x00000000
        /*0040*/ 	.short	0x0002
        /*0042*/ 	.short	0x0010
        /*0044*/ 	.byte	0x00, 0xf5, 0x21, 0x00


	//----- nvinfo : EIATTR_KPARAM_INFO
	.align		4
.L_122:
        /*0048*/ 	.byte	0x04, 0x17
        /*004a*/ 	.short	(.L_124 - .L_123)
.L_123:
        /*004c*/ 	.word	0x00000000
        /*0050*/ 	.short	0x0001
        /*0052*/ 	.short	0x0008
        /*0054*/ 	.byte	0x00, 0xf5, 0x21, 0x00


	//----- nvinfo : EIATTR_KPARAM_INFO
	.align		4
.L_124:
        /*0058*/ 	.byte	0x04, 0x17
        /*005a*/ 	.short	(.L_126 - .L_125)
.L_125:
        /*005c*/ 	.word	0x00000000
        /*0060*/ 	.short	0x0000
        /*0062*/ 	.short	0x0000
        /*0064*/ 	.byte	0x00, 0xf5, 0x21, 0x00


	//----- nvinfo : EIATTR_SPARSE_MMA_MASK
	.align		4
.L_126:
        /*0068*/ 	.byte	0x03, 0x50
        /*006a*/ 	.short	0x0000


	//----- nvinfo : EIATTR_MAXREG_COUNT
	.align		4
        /*006c*/ 	.byte	0x03, 0x1b
        /*006e*/ 	.short	0x00ff


	//----- nvinfo : EIATTR_MERCURY_ISA_VERSION
	.align		4
        /*0070*/ 	.byte	0x03, 0x5f
        /*0072*/ 	.short	0x0101


	//----- nvinfo : EIATTR_VRC_CTA_INIT_COUNT
	.align		4
        /*0074*/ 	.byte	0x02, 0x4a
	.zero		1
	.zero		1


	//----- nvinfo : EIATTR_EXIT_INSTR_OFFSETS
	.align		4
        /*0078*/ 	.byte	0x04, 0x1c
        /*007a*/ 	.short	(.L_128 - .L_127)


	//   ....[0]....
.L_127:
        /*007c*/ 	.word	0x00000070


	//   ....[1]....
        /*0080*/ 	.word	0x00000140


	//   ....[2]....
        /*0084*/ 	.word	0x000001d0


	//----- nvinfo : EIATTR_CBANK_PARAM_SIZE
	.align		4
.L_128:
        /*0088*/ 	.byte	0x03, 0x19
        /*008a*/ 	.short	0x0024


	//----- nvinfo : EIATTR_PARAM_CBANK
	.align		4
        /*008c*/ 	.byte	0x04, 0x0a
        /*008e*/ 	.short	(.L_130 - .L_129)
	.align		4
.L_129:
        /*0090*/ 	.word	index@(.nv.constant0._Z27embedding_lookup_kernel_f16P6__halfPKiPKS_iii)
        /*0094*/ 	.short	0x0380
        /*0096*/ 	.short	0x0024


	//----- nvinfo : EIATTR_SW_WAR
	.align		4
.L_130:
        /*0098*/ 	.byte	0x04, 0x36
        /*009a*/ 	.short	(.L_132 - .L_131)
.L_131:
        /*009c*/ 	.word	0x00000008
.L_132:


//--------------------- .nv.info._Z32embedding_lookup_kernel_f32_vec4P6float4PKiPKS_iii --------------------------
	.section	.nv.info._Z32embedding_lookup_kernel_f32_vec4P6float4PKiPKS_iii,"",@"SHT_CUDA_INFO"
	.sectionflags	@""
	.align	4


	//----- nvinfo : EIATTR_CUDA_API_VERSION
	.align		4
        /*0000*/ 	.byte	0x04, 0x37
        /*0002*/ 	.short	(.L_134 - .L_133)
.L_133:
        /*0004*/ 	.word	0x00000082


	//----- nvinfo : EIATTR_KPARAM_INFO
	.align		4
.L_134:
        /*0008*/ 	.byte	0x04, 0x17
        /*000a*/ 	.short	(.L_136 - .L_135)
.L_135:
        /*000c*/ 	.word	0x00000000
        /*0010*/ 	.short	0x0005
        /*0012*/ 	.short	0x0020
        /*0014*/ 	.byte	0x00, 0xf0, 0x11, 0x00


	//----- nvinfo : EIATTR_KPARAM_INFO
	.align		4
.L_136:
        /*0018*/ 	.byte	0x04, 0x17
        /*001a*/ 	.short	(.L_138 - .L_137)
.L_137:
        /*001c*/ 	.word	0x00000000
        /*0020*/ 	.short	0x0004
        /*0022*/ 	.short	0x001c
        /*0024*/ 	.byte	0x00, 0xf0, 0x11, 0x00


	//----- nvinfo : EIATTR_KPARAM_INFO
	.align		4
.L_138:
        /*0028*/ 	.byte	0x04, 0x17
        /*002a*/ 	.short	(.L_140 - .L_139)
.L_139:
        /*002c*/ 	.word	0x00000000
        /*0030*/ 	.short	0x0003
        /*0032*/ 	.short	0x0018
        /*0034*/ 	.byte	0x00, 0xf0, 0x11, 0x00


	//----- nvinfo : EIATTR_KPARAM_INFO
	.align		4
.L_140:
        /*0038*/ 	.byte	0x04, 0x17
        /*003a*/ 	.short	(.L_142 - .L_141)
.L_141:
        /*003c*/ 	.word	0x00000000
        /*0040*/ 	.short	0x0002
        /*0042*/ 	.short	0x0010
        /*0044*/ 	.byte	0x00, 0xf5, 0x21, 0x00


	//----- nvinfo : EIATTR_KPARAM_INFO
	.align		4
.L_142:
        /*0048*/ 	.byte	0x04, 0x17
        /*004a*/ 	.short	(.L_144 - .L_143)
.L_143:
        /*004c*/ 	.word	0x00000000
        /*0050*/ 	.short	0x0001
        /*0052*/ 	.short	0x0008
        /*0054*/ 	.byte	0x00, 0xf5, 0x21, 0x00


	//----- nvinfo : EIATTR_KPARAM_INFO
	.align		4
.L_144:
        /*0058*/ 	.byte	0x04, 0x17
        /*005a*/ 	.short	(.L_146 - .L_145)
.L_145:
        /*005c*/ 	.word	0x00000000
        /*0060*/ 	.short	0x0000
        /*0062*/ 	.short	0x0000
        /*0064*/ 	.byte	0x00, 0xf5, 0x21, 0x00


	//----- nvinfo : EIATTR_SPARSE_MMA_MASK
	.align		4
.L_146:
        /*0068*/ 	.byte	0x03, 0x50
        /*006a*/ 	.short	0x0000


	//----- nvinfo : EIATTR_MAXREG_COUNT
	.align		4
        /*006c*/ 	.byte	0x03, 0x1b
        /*006e*/ 	.short	0x00ff


	//----- nvinfo : EIATTR_MERCURY_ISA_VERSION
	.align		4
        /*0070*/ 	.byte	0x03, 0x5f
        /*0072*/ 	.short	0x0101


	//----- nvinfo : EIATTR_VRC_CTA_INIT_COUNT
	.align		4
        /*0074*/ 	.byte	0x02, 0x4a
	.zero		1
	.zero		1


	//----- nvinfo : EIATTR_EXIT_INSTR_OFFSETS
	.align		4
        /*0078*/ 	.byte	0x04, 0x1c
        /*007a*/ 	.short	(.L_148 - .L_147)


	//   ....[0]....
.L_147:
        /*007c*/ 	.word	0x00000070


	//   ....[1]....
        /*0080*/ 	.word	0x00000140


	//   ....[2]....
        /*0084*/ 	.word	0x000001d0


	//----- nvinfo : EIATTR_CBANK_PARAM_SIZE
	.align		4
.L_148:
        /*0088*/ 	.byte	0x03, 0x19
        /*008a*/ 	.short	0x0024


	//----- nvinfo : EIATTR_PARAM_CBANK
	.align		4
        /*008c*/ 	.byte	0x04, 0x0a
        /*008e*/ 	.short	(.L_150 - .L_149)
	.align		4
.L_149:
        /*0090*/ 	.word	index@(.nv.constant0._Z32embedding_lookup_kernel_f32_vec4P6float4PKiPKS_iii)
        /*0094*/ 	.short	0x0380
        /*0096*/ 	.short	0x0024


	//----- nvinfo : EIATTR_SW_WAR
	.align		4
.L_150:
        /*0098*/ 	.byte	0x04, 0x36
        /*009a*/ 	.short	(.L_152 - .L_151)
.L_151:
        /*009c*/ 	.word	0x00000008
.L_152:


//--------------------- .nv.info._Z27embedding_lookup_kernel_f32PfPKiPKfiii --------------------------
	.section	.nv.info._Z27embedding_lookup_kernel_f32PfPKiPKfiii,"",@"SHT_CUDA_INFO"
	.sectionflags	@""
	.align	4


	//----- nvinfo : EIATTR_CUDA_API_VERSION
	.align		4
        /*0000*/ 	.byte	0x04, 0x37
        /*0002*/ 	.short	(.L_154 - .L_153)
.L_153:
        /*0004*/ 	.word	0x00000082


	//----- nvinfo : EIATTR_KPARAM_INFO
	.align		4
.L_154:
        /*0008*/ 	.byte	0x04, 0x17
        /*000a*/ 	.short	(.L_156 - .L_155)
.L_155:
        /*000c*/ 	.word	0x00000000
        /*0010*/ 	.short	0x0005
        /*0012*/ 	.short	0x0020
        /*0014*/ 	.byte	0x00, 0xf0, 0x11, 0x00


	//----- nvinfo : EIATTR_KPARAM_INFO
	.align		4
.L_156:
        /*0018*/ 	.byte	0x04, 0x17
        /*001a*/ 	.short	(.L_158 - .L_157)
.L_157:
        /*001c*/ 	.word	0x00000000
        /*0020*/ 	.short	0x0004
        /*0022*/ 	.short	0x001c
        /*0024*/ 	.byte	0x00, 0xf0, 0x11, 0x00


	//----- nvinfo : EIATTR_KPARAM_INFO
	.align		4
.L_158:
        /*0028*/ 	.byte	0x04, 0x17
        /*002a*/ 	.short	(.L_160 - .L_159)
.L_159:
        /*002c*/ 	.word	0x00000000
        /*0030*/ 	.short	0x0003
        /*0032*/ 	.short	0x0018
        /*0034*/ 	.byte	0x00, 0xf0, 0x11, 0x00


	//----- nvinfo : EIATTR_KPARAM_INFO
	.align		4
.L_160:
        /*0038*/ 	.byte	0x04, 0x17
        /*003a*/ 	.short	(.L_162 - .L_161)
.L_161:
        /*003c*/ 	.word	0x00000000
        /*0040*/ 	.short	0x0002
        /*0042*/ 	.short	0x0010
        /*0044*/ 	.byte	0x00, 0xf5, 0x21, 0x00


	//----- nvinfo : EIATTR_KPARAM_INFO
	.align		4
.L_162:
        /*0048*/ 	.byte	0x04, 0x17
        /*004a*/ 	.short	(.L_164 - .L_163)
.L_163:
        /*004c*/ 	.word	0x00000000
        /*0050*/ 	.short	0x0001
        /*0052*/ 	.short	0x0008
        /*0054*/ 	.byte	0x00, 0xf5, 0x21, 0x00


	//----- nvinfo : EIATTR_KPARAM_INFO
	.align		4
.L_164:
        /*0058*/ 	.byte	0x04, 0x17
        /*005a*/ 	.short	(.L_166 - .L_165)
.L_165:
        /*005c*/ 	.word	0x00000000
        /*0060*/ 	.short	0x0000
        /*0062*/ 	.short	0x0000
        /*0064*/ 	.byte	0x00, 0xf5, 0x21, 0x00


	//----- nvinfo : EIATTR_SPARSE_MMA_MASK
	.align		4
.L_166:
        /*0068*/ 	.byte	0x03, 0x50
        /*006a*/ 	.short	0x0000


	//----- nvinfo : EIATTR_MAXREG_COUNT
	.align		4
        /*006c*/ 	.byte	0x03, 0x1b
        /*006e*/ 	.short	0x00ff


	//----- nvinfo : EIATTR_MERCURY_ISA_VERSION
	.align		4
        /*0070*/ 	.byte	0x03, 0x5f
        /*0072*/ 	.short	0x0101


	//----- nvinfo : EIATTR_VRC_CTA_INIT_COUNT
	.align		4
        /*0074*/ 	.byte	0x02, 0x4a
	.zero		1
	.zero		1


	//----- nvinfo : EIATTR_EXIT_INSTR_OFFSETS
	.align		4
        /*0078*/ 	.byte	0x04, 0x1c
        /*007a*/ 	.short	(.L_168 - .L_167)


	//   ....[0]....
.L_167:
        /*007c*/ 	.word	0x00000070


	//   ....[1]....
        /*0080*/ 	.word	0x00000140


	//   ....[2]....
        /*0084*/ 	.word	0x000001d0


	//----- nvinfo : EIATTR_CBANK_PARAM_SIZE
	.align		4
.L_168:
        /*0088*/ 	.byte	0x03, 0x19
        /*008a*/ 	.short	0x0024


	//----- nvinfo : EIATTR_PARAM_CBANK
	.align		4
        /*008c*/ 	.byte	0x04, 0x0a
        /*008e*/ 	.short	(.L_170 - .L_169)
	.align		4
.L_169:
        /*0090*/ 	.word	index@(.nv.constant0._Z27embedding_lookup_kernel_f32PfPKiPKfiii)
        /*0094*/ 	.short	0x0380
        /*0096*/ 	.short	0x0024


	//----- nvinfo : EIATTR_SW_WAR
	.align		4
.L_170:
        /*0098*/ 	.byte	0x04, 0x36
        /*009a*/ 	.short	(.L_172 - .L_171)
.L_171:
        /*009c*/ 	.word	0x00000008
.L_172:


//--------------------- .nv.callgraph             --------------------------
	.section	.nv.callgraph,"",@"SHT_CUDA_CALLGRAPH"
	.align	4
	.sectionentsize	8
	.align		4
        /*0000*/ 	.word	0x00000000
	.align		4
        /*0004*/ 	.word	0xffffffff
	.align		4
        /*0008*/ 	.word	0x00000000
	.align		4
        /*000c*/ 	.word	0xfffffffe
	.align		4
        /*0010*/ 	.word	0x00000000
	.align		4
        /*0014*/ 	.word	0xfffffffd
	.align		4
        /*0018*/ 	.word	0x00000000
	.align		4
        /*001c*/ 	.word	0xfffffffc


//--------------------- .nv.constant4             --------------------------
	.section	.nv.constant4,"a",@progbits
	.align	8
	.align		8
.nv.constant4:
        /*0000*/ 	.dword	__cudart_i2opi_f


//--------------------- .text._Z31embedding_rope_fused_kernel_f32PfPKiPKfS3_S3_iiiii --------------------------
	.section	.text._Z31embedding_rope_fused_kernel_f32PfPKiPKfS3_S3_iiiii,"ax",@progbits
	.align	128
        .global         _Z31embedding_rope_fused_kernel_f32PfPKiPKfS3_S3_iiiii
        .type           _Z31embedding_rope_fused_kernel_f32PfPKiPKfS3_S3_iiiii,@function
        .size           _Z31embedding_rope_fused_kernel_f32PfPKiPKfS3_S3_iiiii,(.L_x_28 - _Z31embedding_rope_fused_kernel_f32PfPKiPKfS3_S3_iiiii)
        .other          _Z31embedding_rope_fused_kernel_f32PfPKiPKfS3_S3_iiiii,@"STO_CUDA_ENTRY STV_DEFAULT"
_Z31embedding_rope_fused_kernel_f32PfPKiPKfS3_S3_iiiii:
.text._Z31embedding_rope_fused_kernel_f32PfPKiPKfS3_S3_iiiii:
[----:B------:R-:W-:Y:S01]  /*0000*/  LDC R1, c[0x0][0x37c] ;  /* 0x0000df00ff017b82 */ /* 0x000fe20000000800 */
[----:B------:R-:W0:Y:S07]  /*0010*/  S2R R3, SR_TID.X ;  /* 0x0000000000037919 */ /* 0x000e2e0000002100 */
[----:B------:R-:W0:Y:S01]  /*0020*/  S2UR UR4, SR_CTAID.Y ;  /* 0x00000000000479c3 */ /* 0x000e220000002600 */
[----:B------:R-:W1:Y:S07]  /*0030*/  LDCU UR6, c[0x0][0x3ac] ;  /* 0x00007580ff0677ac */ /* 0x000e6e0008000800 */
[----:B------:R-:W0:Y:S02]  /*0040*/  LDC R0, c[0x0][0x360] ;  /* 0x0000d800ff007b82 */ /* 0x000e240000000800 */
[----:B0-----:R-:W-:-:S05]  /*0050*/  IMAD R0, R0, UR4, R3 ;  /* 0x0000000400007c24 */ /* 0x001fca000f8e0203 */
[----:B-1----:R-:W-:-:S13]  /*0060*/  ISETP.GE.AND P0, PT, R0, UR6, PT ;  /* 0x0000000600007c0c */ /* 0x002fda000bf06270 */
[----:B------:R-:W-:Y:S05]  /*0070*/  @P0 EXIT ;  /* 0x000000000000094d */ /* 0x000fea0003800000 */
[----:B------:R-:W0:Y:S01]  /*0080*/  S2R R3, SR_CTAID.X ;  /* 0x0000000000037919 */ /* 0x000e220000002500 */
[----:B------:R-:W0:Y:S01]  /*0090*/  LDC.64 R4, c[0x0][0x388] ;  /* 0x0000e200ff047b82 */ /* 0x000e220000000a00 */
[----:B------:R-:W1:Y:S07]  /*00a0*/  LDCU.64 UR4, c[0x0][0x358] ;  /* 0x00006b00ff0477ac */ /* 0x000e6e0008000a00 */
[----:B------:R-:W2:Y:S01]  /*00b0*/  LDC R2, c[0x0][0x3b0] ;  /* 0x0000ec00ff027b82 */ /* 0x000ea20000000800 */
[----:B0-----:R-:W-:-:S05]  /*00c0*/  IMAD.WIDE.U32 R4, R3, 0x4, R4 ;  /* 0x0000000403047825 */ /* 0x001fca00078e0004 */
[----:B-1----:R-:W2:Y:S02]  /*00d0*/  LDG.E.CONSTANT R9, desc[UR4][R4.64] ;  /* 0x0000000404097981 */ /* 0x002ea4000c1e9900 */
[----:B--2---:R-:W-:-:S04]  /*00e0*/  ISETP.GE.AND P0, PT, R9, R2, PT ;  /* 0x000000020900720c */ /* 0x004fc80003f06270 */
[----:B------:R-:W-:-:S13]  /*00f0*/  ISETP.GT.AND P0, PT, R9, -0x1, !P0 ;  /* 0xffffffff0900780c */ /* 0x000fda0004704270 */
[----:B------:R-:W0:Y:S01]  /*0100*/  @!P0 LDC.64 R6, c[0x0][0x380] ;  /* 0x0000e000ff068b82 */ /* 0x000e220000000a00 */
[----:B------:R-:W-:-:S04]  /*0110*/  @!P0 IMAD R11, R3, UR6, R0 ;  /* 0x00000006030b8c24 */ /* 0x000fc8000f8e0200 */
[----:B0-----:R-:W-:-:S05]  /*0120*/  @!P0 IMAD.WIDE.U32 R6, R11, 0x4, R6 ;  /* 0x000000040b068825 */ /* 0x001fca00078e0006 */
[----:B------:R0:W-:Y:S01]  /*0130*/  @!P0 STG.E desc[UR4][R6.64], RZ ;  /* 0x000000ff06008986 */ /* 0x0001e2000c101904 */
[----:B------:R-:W-:Y:S05]  /*0140*/  @!P0 EXIT ;  /* 0x000000000000894d */ /* 0x000fea0003800000 */
[----:B------:R-:W1:Y:S01]  /*0150*/  LDC.64 R4, c[0x0][0x390] ;  /* 0x0000e400ff047b82 */ /* 0x000e620000000a00 */
[----:B------:R-:W-:-:S04]  /*0160*/  IMAD R9, R9, UR6, R0 ;  /* 0x0000000609097c24 */ /* 0x000fc8000f8e0200 */
[----:B-1----:R-:W-:-:S03]  /*0170*/  IMAD.WIDE.U32 R4, R9, 0x4, R4 ;  /* 0x0000000409047825 */ /* 0x002fc600078e0004 */
[----:B------:R-:W1:Y:S02]  /*0180*/  LDC R9, c[0x0][0x3b4] ;  /* 0x0000ed00ff097b82 */ /* 0x000e640000000800 */
[----:B------:R2:W3:Y:S01]  /*0190*/  LDG.E.CONSTANT R2, desc[UR4][R4.64] ;  /* 0x0000000404027981 */ /* 0x0004e2000c1e9900 */
[----:B------:R-:W-:Y:S02]  /*01a0*/  ISETP.GE.AND P2, PT, R0, RZ, PT ;  /* 0x000000ff0000720c */ /* 0x000fe40003f46270 */
[----:B--2---:R-:W-:Y:S02]  /*01b0*/  IABS R4, R0 ;  /* 0x0000000000047213 */ /* 0x004fe40000000000 */
[----:B-1----:R-:W-:-:S04]  /*01c0*/  IABS R11, R9 ;  /* 0x00000009000b7213 */ /* 0x002fc80000000000 */
[----:B------:R-:W1:Y:S08]  /*01d0*/  I2F.RP R8, R11 ;  /* 0x0000000b00087306 */ /* 0x000e700000209400 */
[----:B-1----:R-:W0:Y:S02]  /*01e0*/  MUFU.RCP R8, R8 ;  /* 0x0000000800087308 */ /* 0x002e240000001000 */
[----:B0-----:R-:W-:-:S06]  /*01f0*/  IADD3 R6, PT, PT, R8, 0xffffffe, RZ ;  /* 0x0ffffffe08067810 */ /* 0x001fcc0007ffe0ff */
[----:B------:R0:W1:Y:S02]  /*0200*/  F2I.FTZ.U32.TRUNC.NTZ R7, R6 ;  /* 0x0000000600077305 */ /* 0x000064000021f000 */
[----:B0-----:R-:W-:Y:S02]  /*0210*/  HFMA2 R6, -RZ, RZ, 0, 0 ;  /* 0x00000000ff067431 */ /* 0x001fe400000001ff */
[----:B-1----:R-:W-:-:S04]  /*0220*/  IMAD.MOV R10, RZ, RZ, -R7 ;  /* 0x000000ffff0a7224 */ /* 0x002fc800078e0a07 */
[----:B------:R-:W-:-:S04]  /*0230*/  IMAD R13, R10, R11, RZ ;  /* 0x0000000b0a0d7224 */ /* 0x000fc800078e02ff */
[----:B------:R-:W-:-:S06]  /*0240*/  IMAD.HI.U32 R7, R7, R13, R6 ;  /* 0x0000000d07077227 */ /* 0x000fcc00078e0006 */
[----:B------:R-:W-:-:S04]  /*0250*/  IMAD.HI.U32 R7, R7, R4, RZ ;  /* 0x0000000407077227 */ /* 0x000fc800078e00ff */
[----:B------:R-:W-:-:S04]  /*0260*/  IMAD.MOV R7, RZ, RZ, -R7 ;  /* 0x000000ffff077224 */ /* 0x000fc800078e0a07 */
[----:B------:R-:W-:-:S05]  /*0270*/  IMAD R4, R11, R7, R4 ;  /* 0x000000070b047224 */ /* 0x000fca00078e0204 */
[----:B------:R-:W-:-:S13]  /*0280*/  ISETP.GT.U32.AND P0, PT, R11, R4, PT ;  /* 0x000000040b00720c */ /* 0x000fda0003f04070 */
[----:B------:R-:W-:Y:S02]  /*0290*/  @!P0 IADD3 R4, PT, PT, R4, -R11, RZ ;  /* 0x8000000b04048210 */ /* 0x000fe40007ffe0ff */
[----:B------:R-:W-:Y:S02]  /*02a0*/  ISETP.NE.AND P0, PT, R9, RZ, PT ;  /* 0x000000ff0900720c */ /* 0x000fe40003f05270 */
[----:B------:R-:W-:-:S13]  /*02b0*/  ISETP.GT.U32.AND P1, PT, R11, R4, PT ;  /* 0x000000040b00720c */ /* 0x000fda0003f24070 */
[----:B------:R-:W-:-:S05]  /*02c0*/  @!P1 IMAD.IADD R4, R4, 0x1, -R11 ;  /* 0x0000000104049824 */ /* 0x000fca00078e0a0b */
[----:B------:R-:W-:Y:S02]  /*02d0*/  MOV R5, R4 ;  /* 0x0000000400057202 */ /* 0x000fe40000000f00 */
[-C--:B------:R-:W-:Y:S02]  /*02e0*/  LEA.HI R4, R9, R9.reuse, RZ, 0x1 ;  /* 0x0000000909047211 */ /* 0x080fe400078f08ff */
[----:B------:R-:W-:Y:S02]  /*02f0*/  @!P2 IADD3 R5, PT, PT, -R5, RZ, RZ ;  /* 0x000000ff0505a210 */ /* 0x000fe40007ffe1ff */
[----:B------:R-:W-:Y:S02]  /*0300*/  SHF.R.S32.HI R4, RZ, 0x1, R4 ;  /* 0x00000001ff047819 */ /* 0x000fe40000011404 */
[----:B------:R-:W-:-:S04]  /*0310*/  @!P0 LOP3.LUT R5, RZ, R9, RZ, 0x33, !PT ;  /* 0x00000009ff058212 */ /* 0x000fc800078e33ff */
[----:B------:R-:W-:-:S13]  /*0320*/  ISETP.GE.AND P0, PT, R5, R4, PT ;  /* 0x000000040500720c */ /* 0x000fda0003f06270 */
[----:B------:R-:W0:Y:S01]  /*0330*/  @!P0 LDC.64 R4, c[0x0][0x380] ;  /* 0x0000e000ff048b82 */ /* 0x000e220000000a00 */
[----:B------:R-:W-:-:S04]  /*0340*/  @!P0 IMAD R7, R3, UR6, R0 ;  /* 0x0000000603078c24 */ /* 0x000fc8000f8e0200 */
[----:B0-----:R-:W-:-:S05]  /*0350*/  @!P0 IMAD.WIDE.U32 R4, R7, 0x4, R4 ;  /* 0x0000000407048825 */ /* 0x001fca00078e0004 */
[----:B---3--:R0:W-:Y:S01]  /*0360*/  @!P0 STG.E desc[UR4][R4.64], R2 ;  /* 0x0000000204008986 */ /* 0x0081e2000c101904 */
[----:B------:R-:W-:Y:S05]  /*0370*/  @!P0 EXIT ;  /* 0x000000000000894d */ /* 0x000fea0003800000 */
[----:B0-----:R-:W0:Y:S01]  /*0380*/  LDC.64 R4, c[0x0][0x380] ;  /* 0x0000e000ff047b82 */ /* 0x001e220000000a00 */
[----:B------:R-:W-:-:S04]  /*0390*/  IMAD R3, R3, UR6, R0 ;  /* 0x0000000603037c24 */ /* 0x000fc8000f8e0200 */
[----:B0-----:R-:W-:-:S05]  /*03a0*/  IMAD.WIDE.U32 R4, R3, 0x4, R4 ;  /* 0x0000000403047825 */ /* 0x001fca00078e0004 */
[----:B------:R-:W-:Y:S01]  /*03b0*/  STG.E desc[UR4][R4.64], R2 ;  /* 0x0000000204007986 */ /* 0x000fe2000c101904 */
[----:B------:R-:W-:Y:S05]  /*03c0*/  EXIT ;  /* 0x000000000000794d */ /* 0x000fea0003800000 */
.L_x_0:
[----:B------:R-:W-:-:S00]  /*03d0*/  BRA `(.L_x_0) ;  /* 0xfffffffc00fc7947 */ /* 0x000fc0000383ffff */
[----:B------:R-:W-:-:S00]  /*03e0*/  NOP ;  /* 0x0000000000007918 */ /* 0x000fc00000000000 */
        /* <DEDUP_REMOVED lines=9> */
.L_x_28:


//--------------------- .text._Z21apply_rope_kernel_f32PfS_PKfS1_iiiii --------------------------
	.section	.text._Z21apply_rope_kernel_f32PfS_PKfS1_iiiii,"ax",@progbits
	.align	128
        .global         _Z21apply_rope_kernel_f32PfS_PKfS1_iiiii
        .type           _Z21apply_rope_kernel_f32PfS_PKfS1_iiiii,@function
        .size           _Z21apply_rope_kernel_f32PfS_PKfS1_iiiii,(.L_x_29 - _Z21apply_rope_kernel_f32PfS_PKfS1_iiiii)
        .other          _Z21apply_rope_kernel_f32PfS_PKfS1_iiiii,@"STO_CUDA_ENTRY STV_DEFAULT"
_Z21apply_rope_kernel_f32PfS_PKfS1_iiiii:
.text._Z21apply_rope_kernel_f32PfS_PKfS1_iiiii:
[----:B------:R-:W-:Y:S08]  /*0000*/  LDC R1, c[0x0][0x37c] ;  /* 0x0000df00ff017b82 */ /* 0x000ff00000000800 */
[----:B------:R-:W0:Y:S01]  /*0010*/  LDC R0, c[0x0][0x3ac] ;  /* 0x0000eb00ff007b82 */ /* 0x000e220000000800 */
[----:B------:R-:W1:Y:S01]  /*0020*/  S2R R13, SR_TID.X ;  /* 0x00000000000d7919 */ /* 0x000e620000002100 */
[----:B0-----:R-:W-:-:S04]  /*0030*/  LEA.HI R12, R0, R0, RZ, 0x1 ;  /* 0x00000000000c7211 */ /* 0x001fc800078f08ff */
[----:B------:R-:W-:-:S04]  /*0040*/  SHF.R.S32.HI R12, RZ, 0x1, R12 ;  /* 0x00000001ff0c7819 */ /* 0x000fc8000001140c */
[----:B-1----:R-:W-:-:S13]  /*0050*/  ISETP.GE.AND P0, PT, R13, R12, PT ;  /* 0x0000000c0d00720c */ /* 0x002fda0003f06270 */
[----:B------:R-:W-:Y:S05]  /*0060*/  @P0 EXIT ;  /* 0x000000000000094d */ /* 0x000fea0003800000 */
[----:B------:R-:W0:Y:S01]  /*0070*/  S2R R15, SR_CTAID.Z ;  /* 0x00000000000f7919 */ /* 0x000e220000002700 */
[----:B------:R-:W0:Y:S01]  /*0080*/  S2UR UR8, SR_CTAID.X ;  /* 0x00000000000879c3 */ /* 0x000e220000002500 */
[----:B------:R-:W1:Y:S01]  /*0090*/  LDCU UR4, c[0x0][0x3b0] ;  /* 0x00007600ff0477ac */ /* 0x000e620008000800 */
[----:B------:R-:W2:Y:S06]  /*00a0*/  LDCU.64 UR6, c[0x0][0x358] ;  /* 0x00006b00ff0677ac */ /* 0x000eac0008000a00 */
[----:B------:R-:W0:Y:S08]  /*00b0*/  LDC.64 R6, c[0x0][0x3a0] ;  /* 0x0000e800ff067b82 */ /* 0x000e300000000a00 */
[----:B------:R-:W1:Y:S08]  /*00c0*/  S2UR UR5, SR_CTAID.Y ;  /* 0x00000000000579c3 */ /* 0x000e700000002600 */
[----:B------:R-:W3:Y:S08]  /*00d0*/  LDC R14, c[0x0][0x3a8] ;  /* 0x0000ea00ff0e7b82 */ /* 0x000ef00000000800 */
[----:B------:R-:W4:Y:S01]  /*00e0*/  LDC.64 R2, c[0x0][0x380] ;  /* 0x0000e000ff027b82 */ /* 0x000f220000000a00 */
[----:B0-----:R-:W-:-:S07]  /*00f0*/  IMAD R5, R6, UR8, R15 ;  /* 0x0000000806057c24 */ /* 0x001fce000f8e020f */
[----:B------:R-:W0:Y:S01]  /*0100*/  LDC.64 R22, c[0x0][0x398] ;  /* 0x0000e600ff167b82 */ /* 0x000e220000000a00 */
[----:B-1----:R-:W-:-:S06]  /*0110*/  UIADD3 UR4, UPT, UPT, UR5, UR4, URZ ;  /* 0x0000000405047290 */ /* 0x002fcc000fffe0ff */
[----:B------:R-:W-:Y:S01]  /*0120*/  IMAD R21, R12, UR4, R13 ;  /* 0x000000040c157c24 */ /* 0x000fe2000f8e020d */
[----:B------:R-:W1:Y:S01]  /*0130*/  LDC.64 R8, c[0x0][0x390] ;  /* 0x0000e400ff087b82 */ /* 0x000e620000000a00 */
[----:B---3--:R-:W-:-:S04]  /*0140*/  IMAD R5, R5, R14, UR5 ;  /* 0x0000000505057e24 */ /* 0x008fc8000f8e020e */
[----:B------:R-:W-:-:S04]  /*0150*/  IMAD R5, R5, R0, R13 ;  /* 0x0000000005057224 */ /* 0x000fc800078e020d */
[----:B----4-:R-:W-:-:S05]  /*0160*/  IMAD.WIDE R2, R5, 0x4, R2 ;  /* 0x0000000405027825 */ /* 0x010fca00078e0202 */
[----:B--2---:R-:W2:Y:S01]  /*0170*/  LDG.E R19, desc[UR6][R2.64] ;  /* 0x0000000602137981 */ /* 0x004ea2000c1e1900 */
[----:B------:R-:W-:-:S04]  /*0180*/  IMAD.WIDE R4, R12, 0x4, R2 ;  /* 0x000000040c047825 */ /* 0x000fc800078e0202 */
[C---:B0-----:R-:W-:Y:S01]  /*0190*/  IMAD.WIDE R22, R21.reuse, 0x4, R22 ;  /* 0x0000000415167825 */ /* 0x041fe200078e0216 */
[----:B------:R-:W3:Y:S03]  /*01a0*/  LDG.E R17, desc[UR6][R4.64] ;  /* 0x0000000604117981 */ /* 0x000ee6000c1e1900 */
[----:B-1----:R-:W-:Y:S01]  /*01b0*/  IMAD.WIDE R20, R21, 0x4, R8 ;  /* 0x0000000415147825 */ /* 0x002fe200078e0208 */
[----:B------:R0:W3:Y:S04]  /*01c0*/  LDG.E.CONSTANT R16, desc[UR6][R22.64] ;  /* 0x0000000616107981 */ /* 0x0000e8000c1e9900 */
[----:B------:R1:W4:Y:S01]  /*01d0*/  LDG.E.CONSTANT R18, desc[UR6][R20.64] ;  /* 0x0000000614127981 */ /* 0x000322000c1e9900 */
[----:B------:R-:W-:-:S04]  /*01e0*/  IABS R11, R7 ;  /* 0x00000007000b7213 */ /* 0x000fc80000000000 */
[----:B------:R-:W5:Y:S08]  /*01f0*/  I2F.RP R10, R11 ;  /* 0x0000000b000a7306 */ /* 0x000f700000209400 */
[----:B-----5:R-:W5:Y:S02]  /*0200*/  MUFU.RCP R10, R10 ;  /* 0x0000000a000a7308 */ /* 0x020f640000001000 */
[----:B-----5:R-:W-:-:S06]  /*0210*/  IADD3 R8, PT, PT, R10, 0xffffffe, RZ ;  /* 0x0ffffffe0a087810 */ /* 0x020fcc0007ffe0ff */
[----:B------:R5:W0:Y:S02]  /*0220*/  F2I.FTZ.U32.TRUNC.NTZ R9, R8 ;  /* 0x0000000800097305 */ /* 0x000a24000021f000 */
[----:B-----5:R-:W-:Y:S02]  /*0230*/  HFMA2 R8, -RZ, RZ, 0, 0 ;  /* 0x00000000ff087431 */ /* 0x020fe400000001ff */
[----:B0-----:R-:W-:-:S04]  /*0240*/  IMAD.MOV R22, RZ, RZ, -R9 ;  /* 0x000000ffff167224 */ /* 0x001fc800078e0a09 */
[----:B------:R-:W-:Y:S01]  /*0250*/  IMAD R23, R22, R11, RZ ;  /* 0x0000000b16177224 */ /* 0x000fe200078e02ff */
[----:B-1----:R-:W-:-:S03]  /*0260*/  IABS R20, R6 ;  /* 0x0000000600147213 */ /* 0x002fc60000000000 */
[----:B------:R-:W-:-:S06]  /*0270*/  IMAD.HI.U32 R9, R9, R23, R8 ;  /* 0x0000001709097227 */ /* 0x000fcc00078e0008 */
[----:B------:R-:W-:-:S04]  /*0280*/  IMAD.HI.U32 R21, R9, R20, RZ ;  /* 0x0000001409157227 */ /* 0x000fc800078e00ff */
[----:B------:R-:W-:-:S04]  /*0290*/  IMAD.MOV R10, RZ, RZ, -R21 ;  /* 0x000000ffff0a7224 */ /* 0x000fc800078e0a15 */
[----:B------:R-:W-:-:S05]  /*02a0*/  IMAD R10, R11, R10, R20 ;  /* 0x0000000a0b0a7224 */ /* 0x000fca00078e0214 */
[----:B------:R-:W-:Y:S02]  /*02b0*/  ISETP.GT.U32.AND P1, PT, R11, R10, PT ;  /* 0x0000000a0b00720c */ /* 0x000fe40003f24070 */
[----:B------:R-:W-:-:S11]  /*02c0*/  LOP3.LUT R8, R6, R7, RZ, 0x3c, !PT ;  /* 0x0000000706087212 */ /* 0x000fd600078e3cff */
[----:B------:R-:W-:-:S04]  /*02d0*/  @!P1 IADD3 R10, PT, PT, R10, -R11, RZ ;  /* 0x8000000b0a0a9210 */ /* 0x000fc80007ffe0ff */
[----:B------:R-:W-:Y:S01]  /*02e0*/  ISETP.GE.U32.AND P0, PT, R10, R11, PT ;  /* 0x0000000b0a00720c */ /* 0x000fe20003f06070 */
[----:B------:R-:W-:Y:S01]  /*02f0*/  @!P1 VIADD R21, R21, 0x1 ;  /* 0x0000000115159836 */ /* 0x000fe20000000000 */
[----:B------:R-:W-:Y:S02]  /*0300*/  ISETP.GE.AND P2, PT, R8, RZ, PT ;  /* 0x000000ff0800720c */ /* 0x000fe40003f46270 */
[----:B------:R-:W-:-:S09]  /*0310*/  ISETP.NE.AND P1, PT, R7, RZ, PT ;  /* 0x000000ff0700720c */ /* 0x000fd20003f25270 */
[----:B------:R-:W-:-:S04]  /*0320*/  @P0 IADD3 R21, PT, PT, R21, 0x1, RZ ;  /* 0x0000000115150810 */ /* 0x000fc80007ffe0ff */
[----:B------:R-:W-:Y:S02]  /*0330*/  @!P2 IADD3 R21, PT, PT, -R21, RZ, RZ ;  /* 0x000000ff1515a210 */ /* 0x000fe40007ffe1ff */
[----:B------:R-:W-:-:S04]  /*0340*/  @!P1 LOP3.LUT R21, RZ, R7, RZ, 0x33, !PT ;  /* 0x00000007ff159212 */ /* 0x000fc800078e33ff */
[----:B------:R-:W-:Y:S01]  /*0350*/  IABS R22, R21 ;  /* 0x0000001500167213 */ /* 0x000fe20000000000 */
[----:B------:R-:W0:Y:S08]  /*0360*/  I2F.RP R23, R20 ;  /* 0x0000001400177306 */ /* 0x000e300000209400 */
[----:B------:R-:W1:Y:S08]  /*0370*/  I2F.RP R24, R22 ;  /* 0x0000001600187306 */ /* 0x000e700000209400 */
[----:B0-----:R-:W0:Y:S08]  /*0380*/  MUFU.RCP R23, R23 ;  /* 0x0000001700177308 */ /* 0x001e300000001000 */
[----:B-1----:R-:W1:Y:S01]  /*0390*/  MUFU.RCP R24, R24 ;  /* 0x0000001800187308 */ /* 0x002e620000001000 */
[----:B0-----:R-:W-:-:S07]  /*03a0*/  VIADD R8, R23, 0xffffffe ;  /* 0x0ffffffe17087836 */ /* 0x001fce0000000000 */
[----:B------:R0:W5:Y:S01]  /*03b0*/  F2I.FTZ.U32.TRUNC.NTZ R9, R8 ;  /* 0x0000000800097305 */ /* 0x000162000021f000 */
[----:B-1----:R-:W-:-:S07]  /*03c0*/  IADD3 R10, PT, PT, R24, 0xffffffe, RZ ;  /* 0x0ffffffe180a7810 */ /* 0x002fce0007ffe0ff */
[----:B------:R1:W1:Y:S01]  /*03d0*/  F2I.FTZ.U32.TRUNC.NTZ R11, R10 ;  /* 0x0000000a000b7305 */ /* 0x000262000021f000 */
[----:B0-----:R-:W-:Y:S01]  /*03e0*/  MOV R8, RZ ;  /* 0x000000ff00087202 */ /* 0x001fe20000000f00 */
[----:B------:R-:W-:Y:S01]  /*03f0*/  IMAD R23, R15, R7, RZ ;  /* 0x000000070f177224 */ /* 0x000fe200078e02ff */
[----:B-----5:R-:W-:Y:S01]  /*0400*/  IADD3 R25, PT, PT, RZ, -R9, RZ ;  /* 0x80000009ff197210 */ /* 0x020fe20007ffe0ff */
[----:B-1----:R-:W-:Y:S02]  /*0410*/  HFMA2 R10, -RZ, RZ, 0, 0 ;  /* 0x00000000ff0a7431 */ /* 0x002fe400000001ff */
[----:B------:R-:W-:Y:S02]  /*0420*/  IMAD.MOV R27, RZ, RZ, -R11 ;  /* 0x000000ffff1b7224 */ /* 0x000fe400078e0a0b */
[----:B------:R-:W-:Y:S02]  /*0430*/  IMAD R25, R25, R20, RZ ;  /* 0x0000001419197224 */ /* 0x000fe400078e02ff */
[----:B------:R-:W-:Y:S01]  /*0440*/  IMAD R27, R27, R22, RZ ;  /* 0x000000161b1b7224 */ /* 0x000fe200078e02ff */
[----:B------:R-:W-:Y:S01]  /*0450*/  IABS R24, R21 ;  /* 0x0000001500187213 */ /* 0x000fe20000000000 */
[----:B------:R-:W-:Y:S01]  /*0460*/  IMAD.HI.U32 R8, R9, R25, R8 ;  /* 0x0000001909087227 */ /* 0x000fe200078e0008 */
[----:B------:R-:W-:-:S03]  /*0470*/  IABS R9, R23 ;  /* 0x0000001700097213 */ /* 0x000fc60000000000 */
[----:B------:R-:W-:Y:S01]  /*0480*/  IMAD.HI.U32 R10, R11, R27, R10 ;  /* 0x0000001b0b0a7227 */ /* 0x000fe200078e000a */
[----:B------:R-:W-:-:S03]  /*0490*/  IABS R11, R15 ;  /* 0x0000000f000b7213 */ /* 0x000fc60000000000 */
[----:B------:R-:W-:Y:S02]  /*04a0*/  IMAD.MOV R25, RZ, RZ, -R24 ;  /* 0x000000ffff197224 */ /* 0x000fe400078e0a18 */
[----:B------:R-:W-:-:S04]  /*04b0*/  IMAD.HI.U32 R10, R10, R11, RZ ;  /* 0x0000000b0a0a7227 */ /* 0x000fc800078e00ff */
[----:B------:R-:W-:-:S04]  /*04c0*/  IMAD.HI.U32 R8, R8, R9, RZ ;  /* 0x0000000908087227 */ /* 0x000fc800078e00ff */
[----:B------:R-:W-:Y:S01]  /*04d0*/  IMAD R11, R10, R25, R11 ;  /* 0x000000190a0b7224 */ /* 0x000fe200078e020b */
[----:B------:R-:W-:-:S04]  /*04e0*/  IADD3 R24, PT, PT, -R8, RZ, RZ ;  /* 0x000000ff08187210 */ /* 0x000fc80007ffe1ff */
[----:B------:R-:W-:Y:S01]  /*04f0*/  ISETP.GT.U32.AND P0, PT, R22, R11, PT ;  /* 0x0000000b1600720c */ /* 0x000fe20003f04070 */
[----:B------:R-:W-:-:S05]  /*0500*/  IMAD R9, R20, R24, R9 ;  /* 0x0000001814097224 */ /* 0x000fca00078e0209 */
[----:B------:R-:W-:-:S07]  /*0510*/  ISETP.GT.U32.AND P4, PT, R20, R9, PT ;  /* 0x000000091400720c */ /* 0x000fce0003f84070 */
[----:B------:R-:W-:-:S04]  /*0520*/  @!P0 IADD3 R11, PT, PT, R11, -R22, RZ ;  /* 0x800000160b0b8210 */ /* 0x000fc80007ffe0ff */
[----:B------:R-:W-:Y:S02]  /*0530*/  ISETP.GT.U32.AND P0, PT, R22, R11, PT ;  /* 0x0000000b1600720c */ /* 0x000fe40003f04070 */
[----:B------:R-:W-:Y:S01]  /*0540*/  @!P4 IMAD.IADD R9, R9, 0x1, -R20 ;  /* 0x000000010909c824 */ /* 0x000fe200078e0a14 */
[----:B------:R-:W-:Y:S02]  /*0550*/  LOP3.LUT R23, R23, R6, RZ, 0x3c, !PT ;  /* 0x0000000617177212 */ /* 0x000fe400078e3cff */
[----:B------:R-:W-:Y:S02]  /*0560*/  ISETP.GE.AND P2, PT, R15, RZ, PT ;  /* 0x000000ff0f00720c */ /* 0x000fe40003f46270 */
[----:B------:R-:W-:Y:S02]  /*0570*/  ISETP.GE.U32.AND P1, PT, R9, R20, PT ;  /* 0x000000140900720c */ /* 0x000fe40003f26070 */
[----:B------:R-:W-:Y:S02]  /*0580*/  @!P4 IADD3 R8, PT, PT, R8, 0x1, RZ ;  /* 0x000000010808c810 */ /* 0x000fe40007ffe0ff */
[----:B------:R-:W-:-:S02]  /*0590*/  ISETP.NE.AND P4, PT, R21, RZ, PT ;  /* 0x000000ff1500720c */ /* 0x000fc40003f85270 */
[----:B------:R-:W-:Y:S02]  /*05a0*/  ISETP.GE.AND P3, PT, R23, RZ, PT ;  /* 0x000000ff1700720c */ /* 0x000fe40003f66270 */
[----:B------:R-:W-:Y:S02]  /*05b0*/  @!P0 IADD3 R11, PT, PT, R11, -R22, RZ ;  /* 0x800000160b0b8210 */ /* 0x000fe40007ffe0ff */
[----:B------:R-:W-:-:S03]  /*05c0*/  ISETP.NE.AND P0, PT, R6, RZ, PT ;  /* 0x000000ff0600720c */ /* 0x000fc60003f05270 */
[----:B------:R-:W-:Y:S01]  /*05d0*/  @P1 VIADD R8, R8, 0x1 ;  /* 0x0000000108081836 */ /* 0x000fe20000000000 */
[----:B------:R-:W-:-:S03]  /*05e0*/  @!P2 IADD3 R11, PT, PT, -R11, RZ, RZ ;  /* 0x000000ff0b0ba210 */ /* 0x000fc60007ffe1ff */
[----:B------:R-:W-:Y:S02]  /*05f0*/  @!P4 LOP3.LUT R11, RZ, R21, RZ, 0x33, !PT ;  /* 0x00000015ff0bc212 */ /* 0x000fe400078e33ff */
[----:B------:R-:W-:-:S04]  /*0600*/  @!P3 IADD3 R8, PT, PT, -R8, RZ, RZ ;  /* 0x000000ff0808b210 */ /* 0x000fc80007ffe1ff */
[----:B------:R-:W-:Y:S02]  /*0610*/  @!P0 LOP3.LUT R8, RZ, R6, RZ, 0x33, !PT ;  /* 0x00000006ff088212 */ /* 0x000fe400078e33ff */
[----:B------:R-:W-:-:S03]  /*0620*/  ISETP.NE.AND P0, PT, R11, RZ, PT ;  /* 0x000000ff0b00720c */ /* 0x000fc60003f05270 */
[----:B------:R-:W-:-:S04]  /*0630*/  IMAD R7, R7, UR8, R8 ;  /* 0x0000000807077c24 */ /* 0x000fc8000f8e0208 */
[----:B------:R-:W-:Y:S02]  /*0640*/  IMAD R7, R7, R14, UR5 ;  /* 0x0000000507077e24 */ /* 0x000fe4000f8e020e */
[-C--:B---3--:R-:W-:Y:S01]  /*0650*/  FMUL R9, R16, R17.reuse ;  /* 0x0000001110097220 */ /* 0x088fe20000400000 */
[----:B----4-:R-:W-:-:S03]  /*0660*/  FMUL R17, R18, R17 ;  /* 0x0000001112117220 */ /* 0x010fc60000400000 */
[-C--:B--2---:R-:W-:Y:S01]  /*0670*/  FFMA R9, R18, R19.reuse, -R9 ;  /* 0x0000001312097223 */ /* 0x084fe20000000809 */
[----:B------:R-:W-:-:S04]  /*0680*/  FFMA R17, R16, R19, R17 ;  /* 0x0000001310117223 */ /* 0x000fc80000000011 */
[----:B------:R0:W-:Y:S04]  /*0690*/  STG.E desc[UR6][R2.64], R9 ;  /* 0x0000000902007986 */ /* 0x0001e8000c101906 */
[----:B------:R0:W-:Y:S01]  /*06a0*/  STG.E desc[UR6][R4.64], R17 ;  /* 0x0000001104007986 */ /* 0x0001e2000c101906 */
[----:B------:R-:W-:Y:S05]  /*06b0*/  @P0 EXIT ;  /* 0x000000000000094d */ /* 0x000fea0003800000 */
[----:B0-----:R-:W0:Y:S01]  /*06c0*/  LDC.64 R2, c[0x0][0x388] ;  /* 0x0000e200ff027b82 */ /* 0x001e220000000a00 */
[----:B------:R-:W-:-:S04]  /*06d0*/  IMAD R13, R7, R0, R13 ;  /* 0x00000000070d7224 */ /* 0x000fc800078e020d */
[----:B0-----:R-:W-:-:S05]  /*06e0*/  IMAD.WIDE R2, R13, 0x4, R2 ;  /* 0x000000040d027825 */ /* 0x001fca00078e0202 */
[----:B------:R-:W2:Y:S01]  /*06f0*/  LDG.E R5, desc[UR6][R2.64] ;  /* 0x0000000602057981 */ /* 0x000ea2000c1e1900 */
[----:B------:R-:W-:-:S05]  /*0700*/  IMAD.WIDE R12, R12, 0x4, R2 ;  /* 0x000000040c0c7825 */ /* 0x000fca00078e0202 */
[----:B------:R-:W3:Y:S02]  /*0710*/  LDG.E R7, desc[UR6][R12.64] ;  /* 0x000000060c077981 */ /* 0x000ee4000c1e1900 */
[-C--:B---3--:R-:W-:Y:S01]  /*0720*/  FMUL R9, R16, R7.reuse ;  /* 0x0000000710097220 */ /* 0x088fe20000400000 */
[----:B------:R-:W-:-:S03]  /*0730*/  FMUL R7, R18, R7 ;  /* 0x0000000712077220 */ /* 0x000fc60000400000 */
[-C--:B--2---:R-:W-:Y:S01]  /*0740*/  FFMA R9, R18, R5.reuse, -R9 ;  /* 0x0000000512097223 */ /* 0x084fe20000000809 */
[----:B------:R-:W-:-:S04]  /*0750*/  FFMA R7, R16, R5, R7 ;  /* 0x0000000510077223 */ /* 0x000fc80000000007 */
[----:B------:R-:W-:Y:S04]  /*0760*/  STG.E desc[UR6][R2.64], R9 ;  /* 0x0000000902007986 */ /* 0x000fe8000c101906 */
[----:B------:R-:W-:Y:S01]  /*0770*/  STG.E desc[UR6][R12.64], R7 ;  /* 0x000000070c007986 */ /* 0x000fe2000c101906 */
[----:B------:R-:W-:Y:S05]  /*0780*/  EXIT ;  /* 0x000000000000794d */ /* 0x000fea0003800000 */
.L_x_1:
        /* <DEDUP_REMOVED lines=15> */
.L_x_29:


//--------------------- .text._Z23build_rope_cache_kernelPfS_iif --------------------------
	.section	.text._Z23build_rope_cache_kernelPfS_iif,"ax",@progbits
	.align	128
        .global         _Z23build_rope_cache_kernelPfS_iif
        .type           _Z23build_rope_cache_kernelPfS_iif,@function
        .size           _Z23build_rope_cache_kernelPfS_iif,(.L_x_27 - _Z23build_rope_cache_kernelPfS_iif)
        .other          _Z23build_rope_cache_kernelPfS_iif,@"STO_CUDA_ENTRY STV_DEFAULT"
_Z23build_rope_cache_kernelPfS_iif:
.text._Z23build_rope_cache_kernelPfS_iif:
[----:B------:R-:W0:Y:S01]  /*0000*/  LDC R1, c[0x0][0x37c] ;  /* 0x0000df00ff017b82 */ /* 0x000e220000000800 */
[----:B------:R-:W1:Y:S07]  /*0010*/  S2R R3, SR_TID.X ;  /* 0x0000000000037919 */ /* 0x000e6e0000002100 */
[----:B------:R-:W1:Y:S01]  /*0020*/  S2UR UR5, SR_CTAID.Y ;  /* 0x00000000000579c3 */ /* 0x000e620000002600 */
[----:B0-----:R-:W-:-:S07]  /*0030*/  VIADD R1, R1, 0xffffffe0 ;  /* 0xffffffe001017836 */ /* 0x001fce0000000000 */
[----:B------:R-:W1:Y:S08]  /*0040*/  LDC R2, c[0x0][0x360] ;  /* 0x0000d800ff027b82 */ /* 0x000e700000000800 */
[----:B------:R-:W0:Y:S08]  /*0050*/  LDC.64 R4, c[0x0][0x390] ;  /* 0x0000e400ff047b82 */ /* 0x000e300000000a00 */
[----:B------:R-:W2:Y:S01]  /*0060*/  S2UR UR4, SR_CTAID.X ;  /* 0x00000000000479c3 */ /* 0x000ea20000002500 */
[----:B-1----:R-:W-:-:S05]  /*0070*/  IMAD R2, R2, UR5, R3 ;  /* 0x0000000502027c24 */ /* 0x002fca000f8e0203 */
[----:B0-----:R-:W-:-:S04]  /*0080*/  ISETP.GE.AND P0, PT, R2, R5, PT ;  /* 0x000000050200720c */ /* 0x001fc80003f06270 */
[----:B--2---:R-:W-:-:S13]  /*0090*/  ISETP.LE.OR P0, PT, R4, UR4, P0 ;  /* 0x0000000404007c0c */ /* 0x004fda0008703670 */
[----:B------:R-:W-:Y:S05]  /*00a0*/  @P0 EXIT ;  /* 0x000000000000094d */ /* 0x000fea0003800000 */
[----:B------:R-:W-:Y:S01]  /*00b0*/  IMAD.SHL.U32 R0, R5, 0x2, RZ ;  /* 0x0000000205007824 */ /* 0x000fe200078e00ff */
[----:B------:R-:W-:Y:S01]  /*00c0*/  BSSY.RECONVERGENT B0, `(.L_x_2) ;  /* 0x0000010000007945 */ /* 0x000fe20003800200 */
[----:B------:R-:W-:-:S03]  /*00d0*/  IMAD.MOV.U32 R7, RZ, RZ, 0x3f800000 ;  /* 0x3f800000ff077424 */ /* 0x000fc600078e00ff */
[----:B------:R-:W-:Y:S01]  /*00e0*/  I2FP.F32.U32 R5, R0 ;  /* 0x0000000000057245 */ /* 0x000fe20000201000 */
[----:B------:R-:W-:-:S03]  /*00f0*/  IMAD.SHL.U32 R0, R2, 0x2, RZ ;  /* 0x0000000202007824 */ /* 0x000fc600078e00ff */
[----:B------:R-:W0:Y:S02]  /*0100*/  MUFU.RCP R4, R5 ;  /* 0x0000000500047308 */ /* 0x000e240000001000 */
[----:B------:R-:W-:-:S06]  /*0110*/  I2FP.F32.U32 R0, R0 ;  /* 0x0000000000007245 */ /* 0x000fcc0000201000 */
[----:B------:R-:W1:Y:S01]  /*0120*/  FCHK P0, R0, R5 ;  /* 0x0000000500007302 */ /* 0x000e620000000000 */
[----:B0-----:R-:W-:-:S04]  /*0130*/  FFMA R3, -R5, R4, 1 ;  /* 0x3f80000005037423 */ /* 0x001fc80000000104 */
[----:B------:R-:W-:-:S04]  /*0140*/  FFMA R3, R4, R3, R4 ;  /* 0x0000000304037223 */ /* 0x000fc80000000004 */
[----:B------:R-:W-:-:S04]  /*0150*/  FFMA R4, R0, R3, RZ ;  /* 0x0000000300047223 */ /* 0x000fc800000000ff */
[----:B------:R-:W-:-:S04]  /*0160*/  FFMA R6, -R5, R4, R0 ;  /* 0x0000000405067223 */ /* 0x000fc80000000100 */
[----:B------:R-:W-:Y:S01]  /*0170*/  FFMA R3, R3, R6, R4 ;  /* 0x0000000603037223 */ /* 0x000fe20000000004 */
[----:B-1----:R-:W-:Y:S06]  /*0180*/  @!P0 BRA `(.L_x_3) ;  /* 0x00000000000c8947 */ /* 0x002fec0003800000 */
[----:B------:R-:W-:-:S07]  /*0190*/  MOV R4, 0x1b0 ;  /* 0x000001b000047802 */ /* 0x000fce0000000f00 */
[----:B------:R-:W-:Y:S05]  /*01a0*/  CALL.REL.NOINC `($__internal_0_$__cuda_sm3x_div_rn_noftz_f32_slowpath) ;  /* 0x00000010001c7944 */ /* 0x000fea0003c00000 */
[----:B------:R-:W-:-:S07]  /*01b0*/  IMAD.MOV.U32 R3, RZ, RZ, R0 ;  /* 0x000000ffff037224 */ /* 0x000fce00078e0000 */
.L_x_3:
[----:B------:R-:W-:Y:S05]  /*01c0*/  BSYNC.RECONVERGENT B0 ;  /* 0x0000000000007941 */ /* 0x000fea0003800200 */
.L_x_2:
[----:B------:R-:W0:Y:S01]  /*01d0*/  LDC R0, c[0x0][0x398] ;  /* 0x0000e600ff007b82 */ /* 0x000e220000000800 */
[----:B------:R-:W-:Y:S01]  /*01e0*/  BSSY.RECONVERGENT B0, `(.L_x_4) ;  /* 0x0000057000007945 */ /* 0x000fe20003800200 */
[C---:B0-----:R-:W-:Y:S01]  /*01f0*/  FMUL R5, |R0|.reuse, 16777216 ;  /* 0x4b80000000057820 */ /* 0x041fe20000400200 */
[----:B------:R-:W-:-:S04]  /*0200*/  FSETP.GEU.AND P0, PT, |R0|, 1.175494350822287508e-38, PT ;  /* 0x008000000000780b */ /* 0x000fc80003f0e200 */
[----:B------:R-:W-:-:S05]  /*0210*/  FSEL R5, R5, |R0|, !P0 ;  /* 0x4000000005057208 */ /* 0x000fca0004000000 */
[----:B------:R-:W-:-:S05]  /*0220*/  VIADD R4, R5, 0xc0cafb0d ;  /* 0xc0cafb0d05047836 */ /* 0x000fca0000000000 */
[----:B------:R-:W-:Y:S02]  /*0230*/  LOP3.LUT R6, R4, 0xff800000, RZ, 0xc0, !PT ;  /* 0xff80000004067812 */ /* 0x000fe400078ec0ff */
[----:B------:R-:W-:Y:S02]  /*0240*/  FSEL R4, RZ, -24, P0 ;  /* 0xc1c00000ff047808 */ /* 0x000fe40000000000 */
[----:B------:R-:W-:-:S05]  /*0250*/  IADD3 R5, PT, PT, R5, -R6, RZ ;  /* 0x8000000605057210 */ /* 0x000fca0007ffe0ff */
[C---:B------:R-:W-:Y:S01]  /*0260*/  FADD R9, R5.reuse, 1 ;  /* 0x3f80000005097421 */ /* 0x040fe20000000000 */
[----:B------:R-:W-:Y:S01]  /*0270*/  FADD R8, R5, -1 ;  /* 0xbf80000005087421 */ /* 0x000fe20000000000 */
[----:B------:R-:W-:-:S03]  /*0280*/  I2FP.F32.S32 R5, R6 ;  /* 0x0000000600057245 */ /* 0x000fc60000201400 */
[----:B------:R-:W-:Y:S01]  /*0290*/  FADD R10, R8, R8 ;  /* 0x00000008080a7221 */ /* 0x000fe20000000000 */
[----:B------:R-:W0:Y:S01]  /*02a0*/  MUFU.RCP R9, R9 ;  /* 0x0000000900097308 */ /* 0x000e220000001000 */
[----:B------:R-:W-:Y:S02]  /*02b0*/  FFMA R4, R5, 1.1920928955078125e-07, R4 ;  /* 0x3400000005047823 */ /* 0x000fe40000000004 */
[----:B0-----:R-:W-:Y:S01]  /*02c0*/  FMUL R11, R9, R10 ;  /* 0x0000000a090b7220 */ /* 0x001fe20000400000 */
[----:B------:R-:W-:-:S03]  /*02d0*/  IMAD.MOV.U32 R10, RZ, RZ, 0x3a2c32e4 ;  /* 0x3a2c32e4ff0a7424 */ /* 0x000fc600078e00ff */
[----:B------:R-:W-:Y:S01]  /*02e0*/  FADD R6, R8, -R11 ;  /* 0x8000000b08067221 */ /* 0x000fe20000000000 */
[CC--:B------:R-:W-:Y:S01]  /*02f0*/  FMUL R5, R11.reuse, R11.reuse ;  /* 0x0000000b0b057220 */ /* 0x0c0fe20000400000 */
[----:B------:R-:W-:Y:S02]  /*0300*/  FFMA R15, R11, 1.4426950216293334961, R4 ;  /* 0x3fb8aa3b0b0f7823 */ /* 0x000fe40000000004 */
[----:B------:R-:W-:Y:S01]  /*0310*/  FADD R13, R6, R6 ;  /* 0x00000006060d7221 */ /* 0x000fe20000000000 */
[C---:B------:R-:W-:Y:S01]  /*0320*/  FFMA R6, R5.reuse, R10, 0.0032181653659790754318 ;  /* 0x3b52e7db05067423 */ /* 0x040fe2000000000a */
[----:B------:R-:W-:Y:S02]  /*0330*/  FADD R4, R4, -R15 ;  /* 0x8000000f04047221 */ /* 0x000fe40000000000 */
[----:B------:R-:W-:Y:S01]  /*0340*/  FFMA R8, R8, -R11, R13 ;  /* 0x8000000b08087223 */ /* 0x000fe2000000000d */
[----:B------:R-:W-:Y:S01]  /*0350*/  FFMA R6, R5, R6, 0.018033718690276145935 ;  /* 0x3c93bb7305067423 */ /* 0x000fe20000000006 */
[----:B------:R-:W-:-:S02]  /*0360*/  FFMA R13, R11, 1.4426950216293334961, R4 ;  /* 0x3fb8aa3b0b0d7823 */ /* 0x000fc40000000004 */
[----:B------:R-:W-:Y:S01]  /*0370*/  FMUL R8, R9, R8 ;  /* 0x0000000809087220 */ /* 0x000fe20000400000 */
[----:B------:R-:W-:-:S03]  /*0380*/  FFMA R6, R5, R6, 0.12022458761930465698 ;  /* 0x3df6384f05067423 */ /* 0x000fc60000000006 */
[----:B------:R-:W-:Y:S01]  /*0390*/  FFMA R4, R8, 1.4426950216293334961, R13 ;  /* 0x3fb8aa3b08047823 */ /* 0x000fe2000000000d */
[----:B------:R-:W-:-:S03]  /*03a0*/  FMUL R6, R5, R6 ;  /* 0x0000000605067220 */ /* 0x000fc60000400000 */
[----:B------:R-:W-:Y:S01]  /*03b0*/  FFMA R5, R11, 1.9251366722983220825e-08, R4 ;  /* 0x32a55e340b057823 */ /* 0x000fe20000000004 */
[----:B------:R-:W-:-:S04]  /*03c0*/  FMUL R4, R6, 3 ;  /* 0x4040000006047820 */ /* 0x000fc80000400000 */
[----:B------:R-:W-:-:S04]  /*03d0*/  FFMA R5, R8, R4, R5 ;  /* 0x0000000408057223 */ /* 0x000fc80000000005 */
[----:B------:R-:W-:Y:S01]  /*03e0*/  FFMA R6, R11, R6, R5 ;  /* 0x000000060b067223 */ /* 0x000fe20000000005 */
[----:B------:R-:W-:-:S03]  /*03f0*/  IMAD.MOV.U32 R11, RZ, RZ, 0x391fcb8e ;  /* 0x391fcb8eff0b7424 */ /* 0x000fc600078e00ff */
[----:B------:R-:W-:-:S04]  /*0400*/  FADD R4, R15, R6 ;  /* 0x000000060f047221 */ /* 0x000fc80000000000 */
[----:B------:R-:W-:Y:S01]  /*0410*/  FMUL R5, R4, R3 ;  /* 0x0000000304057220 */ /* 0x000fe20000400000 */
[----:B------:R-:W-:-:S03]  /*0420*/  FADD R15, -R15, R4 ;  /* 0x000000040f0f7221 */ /* 0x000fc60000000100 */
[----:B------:R-:W0:Y:S01]  /*0430*/  FRND R8, R5 ;  /* 0x0000000500087307 */ /* 0x000e220000201000 */
[----:B------:R-:W-:Y:S01]  /*0440*/  FADD R6, R6, -R15 ;  /* 0x8000000f06067221 */ /* 0x000fe20000000000 */
[-C--:B------:R-:W-:Y:S01]  /*0450*/  FFMA R9, R4, R3.reuse, -R5 ;  /* 0x0000000304097223 */ /* 0x080fe20000000805 */
[----:B------:R-:W-:Y:S01]  /*0460*/  FMUL R4, R3, 0.5 ;  /* 0x3f00000003047820 */ /* 0x000fe20000400000 */
[C---:B------:R-:W-:Y:S02]  /*0470*/  FSETP.GT.AND P1, PT, |R5|.reuse, 152, PT ;  /* 0x431800000500780b */ /* 0x040fe40003f24200 */
[----:B------:R-:W-:Y:S01]  /*0480*/  FFMA R6, R6, R3, R9 ;  /* 0x0000000306067223 */ /* 0x000fe20000000009 */
[C---:B------:R-:W-:Y:S01]  /*0490*/  FSETP.GEU.AND P2, PT, R5.reuse, RZ, PT ;  /* 0x000000ff0500720b */ /* 0x040fe20003f4e000 */
[----:B------:R-:W1:Y:S01]  /*04a0*/  F2I.NTZ R10, R5 ;  /* 0x00000005000a7305 */ /* 0x000e620000203100 */
[----:B0-----:R-:W-:Y:S01]  /*04b0*/  FADD R9, R5, -R8 ;  /* 0x8000000805097221 */ /* 0x001fe20000000000 */
[----:B------:R-:W-:-:S06]  /*04c0*/  FSETP.GT.AND P0, PT, R8, RZ, PT ;  /* 0x000000ff0800720b */ /* 0x000fcc0003f04000 */
[----:B------:R-:W0:Y:S01]  /*04d0*/  FRND.TRUNC R4, R4 ;  /* 0x0000000400047307 */ /* 0x000e22000020d000 */
[----:B------:R-:W-:-:S04]  /*04e0*/  FADD R6, R6, R9 ;  /* 0x0000000906067221 */ /* 0x000fc80000000000 */
[C---:B------:R-:W-:Y:S01]  /*04f0*/  FFMA R9, R6.reuse, R11, 0.0013391353422775864601 ;  /* 0x3aaf85ed06097423 */ /* 0x040fe2000000000b */
[----:B------:R-:W-:Y:S02]  /*0500*/  SEL R11, RZ, 0x83000000, P0 ;  /* 0x83000000ff0b7807 */ /* 0x000fe40000000000 */
[----:B------:R-:W-:Y:S01]  /*0510*/  FSETP.NEU.AND P0, PT, R3, RZ, PT ;  /* 0x000000ff0300720b */ /* 0x000fe20003f0d000 */
[----:B------:R-:W-:-:S03]  /*0520*/  FFMA R9, R6, R9, 0.0096188392490148544312 ;  /* 0x3c1d985606097423 */ /* 0x000fc60000000009 */
[----:B------:R-:W-:Y:S01]  /*0530*/  FSETP.EQ.OR P0, PT, R0, 1, !P0 ;  /* 0x3f8000000000780b */ /* 0x000fe20004702400 */
[----:B------:R-:W-:-:S04]  /*0540*/  FFMA R9, R6, R9, 0.055503588169813156128 ;  /* 0x3d6357bb06097423 */ /* 0x000fc80000000009 */
[----:B------:R-:W-:-:S04]  /*0550*/  FFMA R9, R6, R9, 0.24022644758224487305 ;  /* 0x3e75fdec06097423 */ /* 0x000fc80000000009 */
[----:B------:R-:W-:-:S04]  /*0560*/  FFMA R9, R6, R9, 0.69314718246459960938 ;  /* 0x3f31721806097423 */ /* 0x000fc80000000009 */
[----:B------:R-:W-:Y:S01]  /*0570*/  FFMA R9, R6, R9, 1 ;  /* 0x3f80000006097423 */ /* 0x000fe20000000009 */
[----:B------:R-:W-:Y:S02]  /*0580*/  VIADD R6, R11, 0x7f000000 ;  /* 0x7f0000000b067836 */ /* 0x000fe40000000000 */
[----:B-1----:R-:W-:Y:S02]  /*0590*/  IMAD R11, R10, 0x800000, -R11 ;  /* 0x008000000a0b7824 */ /* 0x002fe400078e0a0b */
[----:B------:R-:W-:-:S04]  /*05a0*/  FMUL R6, R9, R6 ;  /* 0x0000000609067220 */ /* 0x000fc80000400000 */
[----:B------:R-:W-:Y:S01]  /*05b0*/  FMUL R11, R6, R11 ;  /* 0x0000000b060b7220 */ /* 0x000fe20000400000 */
[----:B0-----:R-:W-:Y:S01]  /*05c0*/  FADD R6, R4, R4 ;  /* 0x0000000404067221 */ /* 0x001fe20000000000 */
[----:B------:R-:W-:Y:S01]  /*05d0*/  @P1 FSEL R11, RZ, +INF , !P2 ;  /* 0x7f800000ff0b1808 */ /* 0x000fe20005000000 */
[----:B------:R-:W-:Y:S06]  /*05e0*/  @P0 BRA `(.L_x_5) ;  /* 0x0000000000580947 */ /* 0x000fec0003800000 */
[----:B------:R-:W-:-:S04]  /*05f0*/  FSETP.NAN.AND P0, PT, |R3|, |R3|, PT ;  /* 0x400000030300720b */ /* 0x000fc80003f08200 */
[----:B------:R-:W-:-:S13]  /*0600*/  FSETP.NUM.AND P0, PT, |R0|, |R0|, !P0 ;  /* 0x400000000000720b */ /* 0x000fda0004707200 */
[----:B------:R-:W-:Y:S01]  /*0610*/  @!P0 FADD R7, R3, R0 ;  /* 0x0000000003078221 */ /* 0x000fe20000000000 */
[----:B------:R-:W-:Y:S06]  /*0620*/  @!P0 BRA `(.L_x_5) ;  /* 0x0000000000488947 */ /* 0x000fec0003800000 */
[----:B------:R-:W-:Y:S01]  /*0630*/  FSETP.NEU.AND P0, PT, |R0|, +INF , PT ;  /* 0x7f8000000000780b */ /* 0x000fe20003f0d200 */
[----:B------:R-:W-:-:S03]  /*0640*/  FADD R6, -R6, R3 ;  /* 0x0000000306067221 */ /* 0x000fc60000000100 */
[----:B------:R-:W-:-:S04]  /*0650*/  FSETP.NEU.AND P0, PT, R0, RZ, P0 ;  /* 0x000000ff0000720b */ /* 0x000fc8000070d000 */
[----:B------:R-:W-:-:S09]  /*0660*/  FSETP.NEU.AND P1, PT, |R6|, 1, !P0 ;  /* 0x3f8000000600780b */ /* 0x000fd2000472d200 */
[----:B------:R-:W-:-:S05]  /*0670*/  @!P0 FADD R4, R0, R0 ;  /* 0x0000000000048221 */ /* 0x000fca0000000000 */
[----:B------:R-:W-:-:S05]  /*0680*/  @P1 LOP3.LUT R4, R4, 0x7fffffff, RZ, 0xc0, !PT ;  /* 0x7fffffff04041812 */ /* 0x000fca00078ec0ff */
[----:B------:R-:W-:Y:S01]  /*0690*/  @!P0 IMAD.MOV.U32 R7, RZ, RZ, R4 ;  /* 0x000000ffff078224 */ /* 0x000fe200078e0004 */
[----:B------:R-:W-:Y:S06]  /*06a0*/  @!P0 BRA `(.L_x_5) ;  /* 0x0000000000288947 */ /* 0x000fec0003800000 */
[----:B------:R-:W-:Y:S02]  /*06b0*/  FSETP.NEU.AND P0, PT, |R3|, +INF , PT ;  /* 0x7f8000000300780b */ /* 0x000fe40003f0d200 */
[----:B------:R-:W-:-:S13]  /*06c0*/  FSETP.EQ.AND P1, PT, R0, -1, PT ;  /* 0xbf8000000000780b */ /* 0x000fda0003f22000 */
[----:B------:R-:W-:Y:S05]  /*06d0*/  @!P0 BRA P1, `(.L_x_5) ;  /* 0x00000000001c8947 */ /* 0x000fea0000800000 */
[----:B------:R-:W-:Y:S01]  /*06e0*/  FSETP.GEU.AND P1, PT, R0, RZ, PT ;  /* 0x000000ff0000720b */ /* 0x000fe20003f2e000 */
[----:B------:R-:W-:-:S12]  /*06f0*/  IMAD.MOV.U32 R7, RZ, RZ, R11 ;  /* 0x000000ffff077224 */ /* 0x000fd800078e000b */
[----:B------:R-:W0:Y:S01]  /*0700*/  @!P1 FRND.FLOOR R0, R3 ;  /* 0x0000000300009307 */ /* 0x000e220000205000 */
[----:B------:R-:W-:Y:S02]  /*0710*/  @!P1 FSETP.NEU.AND P2, PT, |R6|, 1, PT ;  /* 0x3f8000000600980b */ /* 0x000fe40003f4d200 */
[----:B0-----:R-:W-:Y:S02]  /*0720*/  @!P1 FSETP.NEU.AND P0, PT, R3, R0, PT ;  /* 0x000000000300920b */ /* 0x001fe40003f0d000 */
[----:B------:R-:W-:-:S04]  /*0730*/  @!P1 FSEL R0, R11, -R11, P2 ;  /* 0x8000000b0b009208 */ /* 0x000fc80001000000 */
[----:B------:R-:W-:-:S07]  /*0740*/  @!P1 FSEL R7, R0, +QNAN , !P0 ;  /* 0x7fffffff00079808 */ /* 0x000fce0004000000 */
.L_x_5:
[----:B------:R-:W-:Y:S05]  /*0750*/  BSYNC.RECONVERGENT B0 ;  /* 0x0000000000007941 */ /* 0x000fea0003800200 */
.L_x_4:
[----:B------:R-:W-:Y:S01]  /*0760*/  I2FP.F32.U32 R0, UR4 ;  /* 0x0000000400007c45 */ /* 0x000fe20008201000 */
[----:B------:R-:W0:Y:S01]  /*0770*/  LDC R5, c[0x0][0x394] ;  /* 0x0000e500ff057b82 */ /* 0x000e220000000800 */
[----:B------:R-:W1:Y:S01]  /*0780*/  LDCU.64 UR6, c[0x0][0x358] ;  /* 0x00006b00ff0677ac */ /* 0x000e620008000a00 */
[----:B------:R-:W-:Y:S02]  /*0790*/  BSSY.RECONVERGENT B0, `(.L_x_6) ;  /* 0x0000044000007945 */ /* 0x000fe40003800200 */
[----:B------:R-:W-:-:S04]  /*07a0*/  FMUL R7, R0, R7 ;  /* 0x0000000700077220 */ /* 0x000fc80000400000 */
[C---:B------:R-:W-:Y:S01]  /*07b0*/  FMUL R0, R7.reuse, 0.63661974668502807617 ;  /* 0x3f22f98307007820 */ /* 0x040fe20000400000 */
[----:B------:R-:W-:-:S05]  /*07c0*/  FSETP.GE.AND P0, PT, |R7|, 105615, PT ;  /* 0x47ce47800700780b */ /* 0x000fca0003f06200 */
[----:B------:R-:W2:Y:S01]  /*07d0*/  F2I.NTZ R0, R0 ;  /* 0x0000000000007305 */ /* 0x000ea20000203100 */
[----:B0-----:R-:W-:Y:S01]  /*07e0*/  IMAD R5, R5, UR4, R2 ;  /* 0x0000000405057c24 */ /* 0x001fe2000f8e0202 */
[-C--:B--2---:R-:W-:Y:S02]  /*07f0*/  I2FP.F32.S32 R10, R0.reuse ;  /* 0x00000000000a7245 */ /* 0x084fe40000201400 */
[----:B------:R-:W-:-:S03]  /*0800*/  MOV R11, R0 ;  /* 0x00000000000b7202 */ /* 0x000fc60000000f00 */
[----:B------:R-:W-:-:S04]  /*0810*/  FFMA R3, R10, -1.5707962512969970703, R7 ;  /* 0xbfc90fda0a037823 */ /* 0x000fc80000000007 */
[----:B------:R-:W-:-:S04]  /*0820*/  FFMA R3, R10, -7.5497894158615963534e-08, R3 ;  /* 0xb3a221680a037823 */ /* 0x000fc80000000003 */
[----:B------:R-:W-:-:S04]  /*0830*/  FFMA R10, R10, -5.3903029534742383927e-15, R3 ;  /* 0xa7c234c50a0a7823 */ /* 0x000fc80000000003 */
[----:B------:R-:W-:Y:S01]  /*0840*/  IMAD.MOV.U32 R4, RZ, RZ, R10 ;  /* 0x000000ffff047224 */ /* 0x000fe200078e000a */
[----:B-1----:R-:W-:Y:S06]  /*0850*/  @!P0 BRA `(.L_x_7) ;  /* 0x0000000000dc8947 */ /* 0x002fec0003800000 */
[----:B------:R-:W-:-:S13]  /*0860*/  FSETP.NEU.AND P0, PT, |R7|, +INF , PT ;  /* 0x7f8000000700780b */ /* 0x000fda0003f0d200 */
[----:B------:R-:W-:Y:S01]  /*0870*/  @!P0 FMUL R4, RZ, R7 ;  /* 0x00000007ff048220 */ /* 0x000fe20000400000 */
[----:B------:R-:W-:Y:S01]  /*0880*/  @!P0 IMAD.MOV.U32 R0, RZ, RZ, RZ ;  /* 0x000000ffff008224 */ /* 0x000fe200078e00ff */
[----:B------:R-:W-:Y:S06]  /*0890*/  @!P0 BRA `(.L_x_7) ;  /* 0x0000000000cc8947 */ /* 0x000fec0003800000 */
[----:B------:R-:W-:Y:S01]  /*08a0*/  IMAD.SHL.U32 R2, R7, 0x100, RZ ;  /* 0x0000010007027824 */ /* 0x000fe200078e00ff */
[----:B------:R-:W0:Y:S01]  /*08b0*/  LDCU.64 UR8, c[0x4][URZ] ;  /* 0x01000000ff0877ac */ /* 0x000e220008000a00 */
[----:B------:R-:W-:Y:S02]  /*08c0*/  IMAD.MOV.U32 R6, RZ, RZ, RZ ;  /* 0x000000ffff067224 */ /* 0x000fe400078e00ff */
[----:B------:R-:W-:Y:S01]  /*08d0*/  IMAD.MOV.U32 R0, RZ, RZ, R1 ;  /* 0x000000ffff007224 */ /* 0x000fe200078e0001 */
[----:B------:R-:W-:Y:S01]  /*08e0*/  LOP3.LUT R15, R2, 0x80000000, RZ, 0xfc, !PT ;  /* 0x80000000020f7812 */ /* 0x000fe200078efcff */
[----:B------:R-:W-:Y:S01]  /*08f0*/  UMOV UR5, URZ ;  /* 0x000000ff00057c82 */ /* 0x000fe20008000000 */
[----:B------:R-:W-:-:S05]  /*0900*/  UMOV UR4, URZ ;  /* 0x000000ff00047c82 */ /* 0x000fca0008000000 */
.L_x_8:
[----:B0-----:R-:W-:Y:S01]  /*0910*/  IMAD.U32 R8, RZ, RZ, UR8 ;  /* 0x00000008ff087e24 */ /* 0x001fe2000f8e00ff */
[----:B------:R-:W-:-:S05]  /*0920*/  MOV R9, UR9 ;  /* 0x0000000900097c02 */ /* 0x000fca0008000f00 */
[----:B------:R-:W2:Y:S01]  /*0930*/  LDG.E.CONSTANT R2, desc[UR6][R8.64] ;  /* 0x0000000608027981 */ /* 0x000ea2000c1e9900 */
[----:B------:R-:W-:Y:S02]  /*0940*/  UIADD3 UR8, UP0, UPT, UR8, 0x4, URZ ;  /* 0x0000000408087890 */ /* 0x000fe4000ff1e0ff */
[----:B------:R-:W-:Y:S02]  /*0950*/  UIADD3 UR4, UPT, UPT, UR4, 0x1, URZ ;  /* 0x0000000104047890 */ /* 0x000fe4000fffe0ff */
[----:B------:R-:W-:Y:S02]  /*0960*/  UIADD3.X UR9, UPT, UPT, URZ, UR9, URZ, UP0, !UPT ;  /* 0x00000009ff097290 */ /* 0x000fe400087fe4ff */
[----:B------:R-:W-:Y:S01]  /*0970*/  UISETP.NE.AND UP0, UPT, UR4, 0x6, UPT ;  /* 0x000000060400788c */ /* 0x000fe2000bf05270 */
[----:B--2---:R-:W-:-:S03]  /*0980*/  IMAD.WIDE.U32 R2, R2, R15, RZ ;  /* 0x0000000f02027225 */ /* 0x004fc600078e00ff */
[----:B------:R-:W-:-:S04]  /*0990*/  IADD3 R13, P0, PT, R2, R6, RZ ;  /* 0x00000006020d7210 */ /* 0x000fc80007f1e0ff */
[----:B------:R-:W-:Y:S01]  /*09a0*/  IADD3.X R6, PT, PT, R3, UR5, RZ, P0, !PT ;  /* 0x0000000503067c10 */ /* 0x000fe200087fe4ff */
[----:B------:R0:W-:Y:S02]  /*09b0*/  STL [R0], R13 ;  /* 0x0000000d00007387 */ /* 0x0001e40000100800 */
[----:B0-----:R-:W-:Y:S01]  /*09c0*/  VIADD R0, R0, 0x4 ;  /* 0x0000000400007836 */ /* 0x001fe20000000000 */
[----:B------:R-:W-:Y:S06]  /*09d0*/  BRA.U UP0, `(.L_x_8) ;  /* 0xfffffffd00cc7547 */ /* 0x000fec000b83ffff */
[----:B------:R-:W-:Y:S01]  /*09e0*/  SHF.R.U32.HI R4, RZ, 0x17, R7 ;  /* 0x00000017ff047819 */ /* 0x000fe20000011607 */
[----:B------:R0:W-:Y:S03]  /*09f0*/  STL [R1+0x18], R6 ;  /* 0x0000180601007387 */ /* 0x0001e60000100800 */
[C---:B------:R-:W-:Y:S02]  /*0a00*/  LOP3.LUT R0, R4.reuse, 0xe0, RZ, 0xc0, !PT ;  /* 0x000000e004007812 */ /* 0x040fe400078ec0ff */
[----:B------:R-:W-:-:S03]  /*0a10*/  LOP3.LUT P0, RZ, R4, 0x1f, RZ, 0xc0, !PT ;  /* 0x0000001f04ff7812 */ /* 0x000fc6000780c0ff */
[----:B------:R-:W-:-:S05]  /*0a20*/  VIADD R0, R0, 0xffffff80 ;  /* 0xffffff8000007836 */ /* 0x000fca0000000000 */
[----:B------:R-:W-:-:S05]  /*0a30*/  SHF.R.U32.HI R0, RZ, 0x5, R0 ;  /* 0x00000005ff007819 */ /* 0x000fca0000011600 */
[----:B------:R-:W-:-:S05]  /*0a40*/  IMAD R12, R0, -0x4, R1 ;  /* 0xfffffffc000c7824 */ /* 0x000fca00078e0201 */
[----:B------:R-:W2:Y:S04]  /*0a50*/  LDL R0, [R12+0x18] ;  /* 0x000018000c007983 */ /* 0x000ea80000100800 */
[----:B------:R-:W2:Y:S04]  /*0a60*/  LDL R3, [R12+0x14] ;  /* 0x000014000c037983 */ /* 0x000ea80000100800 */
[----:B------:R-:W3:Y:S01]  /*0a70*/  @P0 LDL R2, [R12+0x10] ;  /* 0x000010000c020983 */ /* 0x000ee20000100800 */
[----:B------:R-:W-:Y:S01]  /*0a80*/  LOP3.LUT R4, R4, 0x1f, RZ, 0xc0, !PT ;  /* 0x0000001f04047812 */ /* 0x000fe200078ec0ff */
[----:B------:R-:W-:Y:S01]  /*0a90*/  UMOV UR4, 0x54442d19 ;  /* 0x54442d1900047882 */ /* 0x000fe20000000000 */
[----:B------:R-:W-:-:S02]  /*0aa0*/  UMOV UR5, 0x3bf921fb ;  /* 0x3bf921fb00057882 */ /* 0x000fc40000000000 */
[-C--:B--2---:R-:W-:Y:S02]  /*0ab0*/  @P0 SHF.L.W.U32.HI R0, R3, R4.reuse, R0 ;  /* 0x0000000403000219 */ /* 0x084fe40000010e00 */
[----:B---3--:R-:W-:Y:S02]  /*0ac0*/  @P0 SHF.L.W.U32.HI R3, R2, R4, R3 ;  /* 0x0000000402030219 */ /* 0x008fe40000010e03 */
[----:B------:R-:W-:Y:S02]  /*0ad0*/  ISETP.GE.AND P0, PT, R7, RZ, PT ;  /* 0x000000ff0700720c */ /* 0x000fe40003f06270 */
[C---:B------:R-:W-:Y:S01]  /*0ae0*/  SHF.L.W.U32.HI R2, R3.reuse, 0x2, R0 ;  /* 0x0000000203027819 */ /* 0x040fe20000010e00 */
[----:B------:R-:W-:-:S03]  /*0af0*/  IMAD.SHL.U32 R3, R3, 0x4, RZ ;  /* 0x0000000403037824 */ /* 0x000fc600078e00ff */
[----:B------:R-:W-:-:S04]  /*0b00*/  SHF.R.S32.HI R4, RZ, 0x1f, R2 ;  /* 0x0000001fff047819 */ /* 0x000fc80000011402 */
[C---:B------:R-:W-:Y:S02]  /*0b10*/  LOP3.LUT R8, R4.reuse, R3, RZ, 0x3c, !PT ;  /* 0x0000000304087212 */ /* 0x040fe400078e3cff */
[----:B------:R-:W-:Y:S02]  /*0b20*/  LOP3.LUT R9, R4, R2, RZ, 0x3c, !PT ;  /* 0x0000000204097212 */ /* 0x000fe400078e3cff */
[----:B------:R-:W-:Y:S02]  /*0b30*/  SHF.R.U32.HI R3, RZ, 0x1e, R0 ;  /* 0x0000001eff037819 */ /* 0x000fe40000011600 */
[C---:B------:R-:W-:Y:S02]  /*0b40*/  LOP3.LUT R4, R2.reuse, R7, RZ, 0x3c, !PT ;  /* 0x0000000702047212 */ /* 0x040fe400078e3cff */
[----:B------:R-:W1:Y:S01]  /*0b50*/  I2F.F64.S64 R8, R8 ;  /* 0x0000000800087312 */ /* 0x000e620000301c00 */
[----:B------:R-:W-:Y:S02]  /*0b60*/  LEA.HI R0, R2, R3, RZ, 0x1 ;  /* 0x0000000302007211 */ /* 0x000fe400078f08ff */
[----:B------:R-:W-:-:S03]  /*0b70*/  ISETP.GE.AND P1, PT, R4, RZ, PT ;  /* 0x000000ff0400720c */ /* 0x000fc60003f26270 */
[----:B------:R-:W-:-:S04]  /*0b80*/  IMAD.MOV R2, RZ, RZ, -R0 ;  /* 0x000000ffff027224 */ /* 0x000fc800078e0a00 */
[----:B------:R-:W-:Y:S01]  /*0b90*/  @!P0 IMAD.MOV.U32 R0, RZ, RZ, R2 ;  /* 0x000000ffff008224 */ /* 0x000fe200078e0002 */
[----:B-1----:R-:W-:-:S10]  /*0ba0*/  DMUL R12, R8, UR4 ;  /* 0x00000004080c7c28 */ /* 0x002fd40008000000 */
[----:B------:R-:W1:Y:S02]  /*0bb0*/  F2F.F32.F64 R12, R12 ;  /* 0x0000000c000c7310 */ /* 0x000e640000301000 */
[----:B01----:R-:W-:-:S07]  /*0bc0*/  FSEL R4, -R12, R12, !P1 ;  /* 0x0000000c0c047208 */ /* 0x003fce0004800100 */
.L_x_7:
[----:B------:R-:W-:Y:S05]  /*0bd0*/  BSYNC.RECONVERGENT B0 ;  /* 0x0000000000007941 */ /* 0x000fea0003800200 */
.L_x_6:
[----:B------:R-:W-:Y:S01]  /*0be0*/  MOV R12, 0x37cbac00 ;  /* 0x37cbac00000c7802 */ /* 0x000fe20000000f00 */
[----:B------:R-:W-:Y:S01]  /*0bf0*/  FMUL R9, R4, R4 ;  /* 0x0000000404097220 */ /* 0x000fe20000400000 */
[C---:B------:R-:W-:Y:S01]  /*0c00*/  LOP3.LUT R8, R0.reuse, 0x1, RZ, 0xc0, !PT ;  /* 0x0000000100087812 */ /* 0x040fe200078ec0ff */
[----:B------:R-:W0:Y:S01]  /*0c10*/  LDC.64 R2, c[0x0][0x380] ;  /* 0x0000e000ff027b82 */ /* 0x000e220000000a00 */
[----:B------:R-:W-:Y:S02]  /*0c20*/  VIADD R14, R0, 0x1 ;  /* 0x00000001000e7836 */ /* 0x000fe40000000000 */
[----:B------:R-:W-:Y:S01]  /*0c30*/  FFMA R6, R9, R12, -0.0013887860113754868507 ;  /* 0xbab607ed09067423 */ /* 0x000fe2000000000c */
[----:B------:R-:W-:Y:S01]  /*0c40*/  ISETP.NE.U32.AND P0, PT, R8, 0x1, PT ;  /* 0x000000010800780c */ /* 0x000fe20003f05070 */
[----:B------:R-:W-:Y:S01]  /*0c50*/  IMAD.MOV.U32 R8, RZ, RZ, 0x3c0885e4 ;  /* 0x3c0885e4ff087424 */ /* 0x000fe200078e00ff */
[----:B------:R-:W-:Y:S01]  /*0c60*/  BSSY.RECONVERGENT B0, `(.L_x_9) ;  /* 0x0000047000007945 */ /* 0x000fe20003800200 */
[----:B------:R-:W-:Y:S01]  /*0c70*/  IMAD.MOV.U32 R13, RZ, RZ, 0x3e2aaaa8 ;  /* 0x3e2aaaa8ff0d7424 */ /* 0x000fe200078e00ff */
[----:B------:R-:W-:-:S02]  /*0c80*/  FSEL R6, R6, -0.00019574658654164522886, P0 ;  /* 0xb94d415306067808 */ /* 0x000fc40000000000 */
[----:B------:R-:W-:Y:S02]  /*0c90*/  FSEL R0, R8, 0.041666727513074874878, !P0 ;  /* 0x3d2aaabb08007808 */ /* 0x000fe40004000000 */
[----:B------:R-:W-:Y:S02]  /*0ca0*/  FSEL R13, -R13, -0.4999999701976776123, !P0 ;  /* 0xbeffffff0d0d7808 */ /* 0x000fe40004000100 */
[----:B------:R-:W-:Y:S01]  /*0cb0*/  LOP3.LUT P1, RZ, R14, 0x2, RZ, 0xc0, !PT ;  /* 0x000000020eff7812 */ /* 0x000fe2000782c0ff */
[----:B------:R-:W-:Y:S01]  /*0cc0*/  FFMA R6, R9, R6, R0 ;  /* 0x0000000609067223 */ /* 0x000fe20000000000 */
[----:B------:R-:W-:Y:S02]  /*0cd0*/  FSEL R0, R4, 1, !P0 ;  /* 0x3f80000004007808 */ /* 0x000fe40004000000 */
[----:B------:R-:W-:Y:S01]  /*0ce0*/  FSETP.GE.AND P0, PT, |R7|, 105615, PT ;  /* 0x47ce47800700780b */ /* 0x000fe20003f06200 */
[C---:B------:R-:W-:Y:S02]  /*0cf0*/  FFMA R6, R9.reuse, R6, R13 ;  /* 0x0000000609067223 */ /* 0x040fe4000000000d */
[----:B------:R-:W-:-:S04]  /*0d00*/  FFMA R9, R9, R0, RZ ;  /* 0x0000000009097223 */ /* 0x000fc800000000ff */
[----:B------:R-:W-:Y:S01]  /*0d10*/  FFMA R9, R9, R6, R0 ;  /* 0x0000000609097223 */ /* 0x000fe20000000000 */
[----:B0-----:R-:W-:-:S04]  /*0d20*/  IMAD.WIDE.U32 R2, R5, 0x4, R2 ;  /* 0x0000000405027825 */ /* 0x001fc800078e0002 */
[----:B------:R-:W-:-:S05]  /*0d30*/  @P1 FADD R9, RZ, -R9 ;  /* 0x80000009ff091221 */ /* 0x000fca0000000000 */
[----:B------:R0:W-:Y:S01]  /*0d40*/  STG.E desc[UR6][R2.64], R9 ;  /* 0x0000000902007986 */ /* 0x0001e2000c101906 */
[----:B------:R-:W-:Y:S05]  /*0d50*/  @!P0 BRA `(.L_x_10) ;  /* 0x0000000000dc8947 */ /* 0x000fea0003800000 */
[----:B------:R-:W-:-:S13]  /*0d60*/  FSETP.NEU.AND P0, PT, |R7|, +INF , PT ;  /* 0x7f8000000700780b */ /* 0x000fda0003f0d200 */
[----:B------:R-:W-:Y:S01]  /*0d70*/  @!P0 FMUL R10, RZ, R7 ;  /* 0x00000007ff0a8220 */ /* 0x000fe20000400000 */
[----:B------:R-:W-:Y:S01]  /*0d80*/  @!P0 IMAD.MOV.U32 R11, RZ, RZ, RZ ;  /* 0x000000ffff0b8224 */ /* 0x000fe200078e00ff */
[----:B------:R-:W-:Y:S06]  /*0d90*/  @!P0 BRA `(.L_x_10) ;  /* 0x0000000000cc8947 */ /* 0x000fec0003800000 */
[----:B0-----:R-:W-:Y:S02]  /*0da0*/  IMAD.SHL.U32 R2, R7, 0x100, RZ ;  /* 0x0000010007027824 */ /* 0x001fe400078e00ff */
[----:B------:R-:W-:Y:S02]  /*0db0*/  HFMA2 R6, -RZ, RZ, 0, 0 ;  /* 0x00000000ff067431 */ /* 0x000fe400000001ff */
[----:B------:R-:W-:Y:S01]  /*0dc0*/  IMAD.MOV.U32 R0, RZ, RZ, R1 ;  /* 0x000000ffff007224 */ /* 0x000fe200078e0001 */
[----:B------:R-:W0:Y:S01]  /*0dd0*/  LDCU.64 UR8, c[0x4][URZ] ;  /* 0x01000000ff0877ac */ /* 0x000e220008000a00 */
[----:B------:R-:W-:Y:S01]  /*0de0*/  LOP3.LUT R13, R2, 0x80000000, RZ, 0xfc, !PT ;  /* 0x80000000020d7812 */ /* 0x000fe200078efcff */
[----:B------:R-:W-:Y:S01]  /*0df0*/  UMOV UR5, URZ ;  /* 0x000000ff00057c82 */ /* 0x000fe20008000000 */
[----:B------:R-:W-:-:S05]  /*0e00*/  UMOV UR4, URZ ;  /* 0x000000ff00047c82 */ /* 0x000fca0008000000 */
.L_x_11:
[----:B0-----:R-:W-:Y:S02]  /*0e10*/  IMAD.U32 R8, RZ, RZ, UR8 ;  /* 0x00000008ff087e24 */ /* 0x001fe4000f8e00ff */
[----:B------:R-:W-:-:S05]  /*0e20*/  IMAD.U32 R9, RZ, RZ, UR9 ;  /* 0x00000009ff097e24 */ /* 0x000fca000f8e00ff */
        /* <DEDUP_REMOVED lines=23> */
[----:B------:R-:W-:Y:S01]  /*0fa0*/  UMOV UR5, 0x3bf921fb ;  /* 0x3bf921fb00057882 */ /* 0x000fe20000000000 */
[----:B------:R-:W-:-:S02]  /*0fb0*/  ISETP.GE.AND P1, PT, R7, RZ, PT ;  /* 0x000000ff0700720c */ /* 0x000fc40003f26270 */
[-C--:B--2---:R-:W-:Y:S02]  /*0fc0*/  @P0 SHF.L.W.U32.HI R0, R3, R4.reuse, R0 ;  /* 0x0000000403000219 */ /* 0x084fe40000010e00 */
[----:B---3--:R-:W-:Y:S02]  /*0fd0*/  @P0 SHF.L.W.U32.HI R3, R2, R4, R3 ;  /* 0x0000000402030219 */ /* 0x008fe40000010e03 */
[--C-:B------:R-:W-:Y:S02]  /*0fe0*/  SHF.R.U32.HI R11, RZ, 0x1e, R0.reuse ;  /* 0x0000001eff0b7819 */ /* 0x100fe40000011600 */
[C---:B------:R-:W-:Y:S02]  /*0ff0*/  SHF.L.W.U32.HI R2, R3.reuse, 0x2, R0 ;  /* 0x0000000203027819 */ /* 0x040fe40000010e00 */
[----:B------:R-:W-:Y:S02]  /*1000*/  SHF.L.U32 R3, R3, 0x2, RZ ;  /* 0x0000000203037819 */ /* 0x000fe400000006ff */
[----:B------:R-:W-:-:S02]  /*1010*/  SHF.R.S32.HI R4, RZ, 0x1f, R2 ;  /* 0x0000001fff047819 */ /* 0x000fc40000011402 */
[----:B------:R-:W-:Y:S02]  /*1020*/  LEA.HI R11, R2, R11, RZ, 0x1 ;  /* 0x0000000b020b7211 */ /* 0x000fe400078f08ff */
[C---:B------:R-:W-:Y:S02]  /*1030*/  LOP3.LUT R8, R4.reuse, R3, RZ, 0x3c, !PT ;  /* 0x0000000304087212 */ /* 0x040fe400078e3cff */
[----:B------:R-:W-:Y:S01]  /*1040*/  LOP3.LUT R9, R4, R2, RZ, 0x3c, !PT ;  /* 0x0000000204097212 */ /* 0x000fe200078e3cff */
[----:B------:R-:W-:Y:S01]  /*1050*/  IMAD.MOV R0, RZ, RZ, -R11 ;  /* 0x000000ffff007224 */ /* 0x000fe200078e0a0b */
[----:B------:R-:W-:-:S03]  /*1060*/  LOP3.LUT R7, R2, R7, RZ, 0x3c, !PT ;  /* 0x0000000702077212 */ /* 0x000fc600078e3cff */
[----:B------:R-:W-:Y:S01]  /*1070*/  @!P1 IMAD.MOV.U32 R11, RZ, RZ, R0 ;  /* 0x000000ffff0b9224 */ /* 0x000fe200078e0000 */
[----:B------:R-:W0:Y:S01]  /*1080*/  I2F.F64.S64 R8, R8 ;  /* 0x0000000800087312 */ /* 0x000e220000301c00 */
[----:B------:R-:W-:Y:S01]  /*1090*/  ISETP.GE.AND P0, PT, R7, RZ, PT ;  /* 0x000000ff0700720c */ /* 0x000fe20003f06270 */
[----:B0-----:R-:W-:-:S10]  /*10a0*/  DMUL R14, R8, UR4 ;  /* 0x00000004080e7c28 */ /* 0x001fd40008000000 */
[----:B------:R-:W0:Y:S02]  /*10b0*/  F2F.F32.F64 R14, R14 ;  /* 0x0000000e000e7310 */ /* 0x000e240000301000 */
[----:B01----:R-:W-:-:S07]  /*10c0*/  FSEL R10, -R14, R14, !P0 ;  /* 0x0000000e0e0a7208 */ /* 0x003fce0004000100 */
.L_x_10:
[----:B------:R-:W-:Y:S05]  /*10d0*/  BSYNC.RECONVERGENT B0 ;  /* 0x0000000000007941 */ /* 0x000fea0003800200 */
.L_x_9:
[----:B------:R-:W-:Y:S01]  /*10e0*/  LOP3.LUT R0, R11, 0x1, RZ, 0xc0, !PT ;  /* 0x000000010b007812 */ /* 0x000fe200078ec0ff */
[----:B------:R-:W-:Y:S01]  /*10f0*/  FMUL R7, R10, R10 ;  /* 0x0000000a0a077220 */ /* 0x000fe20000400000 */
[----:B0-----:R-:W0:Y:S01]  /*1100*/  LDC.64 R2, c[0x0][0x388] ;  /* 0x0000e200ff027b82 */ /* 0x001e220000000a00 */
[----:B------:R-:W-:Y:S01]  /*1110*/  IMAD.MOV.U32 R9, RZ, RZ, 0x3effffff ;  /* 0x3effffffff097424 */ /* 0x000fe200078e00ff */
[----:B------:R-:W-:Y:S01]  /*1120*/  ISETP.NE.U32.AND P0, PT, R0, 0x1, PT ;  /* 0x000000010000780c */ /* 0x000fe20003f05070 */
[----:B------:R-:W-:Y:S01]  /*1130*/  FFMA R12, R7, R12, -0.0013887860113754868507 ;  /* 0xbab607ed070c7423 */ /* 0x000fe2000000000c */
[----:B------:R-:W-:Y:S01]  /*1140*/  IMAD.MOV.U32 R0, RZ, RZ, 0x3d2aaabb ;  /* 0x3d2aaabbff007424 */ /* 0x000fe200078e00ff */
[----:B------:R-:W-:Y:S02]  /*1150*/  LOP3.LUT P1, RZ, R11, 0x2, RZ, 0xc0, !PT ;  /* 0x000000020bff7812 */ /* 0x000fe4000782c0ff */
[----:B------:R-:W-:Y:S02]  /*1160*/  FSEL R9, -R9, -0.16666662693023681641, !P0 ;  /* 0xbe2aaaa809097808 */ /* 0x000fe40004000100 */
[----:B------:R-:W-:-:S02]  /*1170*/  FSEL R12, R12, -0.00019574658654164522886, !P0 ;  /* 0xb94d41530c0c7808 */ /* 0x000fc40004000000 */
[----:B------:R-:W-:-:S05]  /*1180*/  FSEL R0, R0, 0.0083327032625675201416, !P0 ;  /* 0x3c0885e400007808 */ /* 0x000fca0004000000 */
[----:B------:R-:W-:Y:S01]  /*1190*/  FFMA R12, R7, R12, R0 ;  /* 0x0000000c070c7223 */ /* 0x000fe20000000000 */
[----:B------:R-:W-:-:S03]  /*11a0*/  FSEL R0, R10, 1, P0 ;  /* 0x3f8000000a007808 */ /* 0x000fc60000000000 */
[C---:B------:R-:W-:Y:S02]  /*11b0*/  FFMA R9, R7.reuse, R12, R9 ;  /* 0x0000000c07097223 */ /* 0x040fe40000000009 */
[----:B------:R-:W-:Y:S01]  /*11c0*/  FFMA R7, R7, R0, RZ ;  /* 0x0000000007077223 */ /* 0x000fe200000000ff */
[----:B0-----:R-:W-:-:S04]  /*11d0*/  IMAD.WIDE.U32 R2, R5, 0x4, R2 ;  /* 0x0000000405027825 */ /* 0x001fc800078e0002 */
[----:B------:R-:W-:-:S04]  /*11e0*/  FFMA R7, R7, R9, R0 ;  /* 0x0000000907077223 */ /* 0x000fc80000000000 */
[----:B------:R-:W-:-:S05]  /*11f0*/  @P1 FADD R7, RZ, -R7 ;  /* 0x80000007ff071221 */ /* 0x000fca0000000000 */
[----:B------:R-:W-:Y:S01]  /*1200*/  STG.E desc[UR6][R2.64], R7 ;  /* 0x0000000702007986 */ /* 0x000fe2000c101906 */
[----:B------:R-:W-:Y:S05]  /*1210*/  EXIT ;  /* 0x000000000000794d */ /* 0x000fea0003800000 */
        .weak           $__internal_0_$__cuda_sm3x_div_rn_noftz_f32_slowpath
        .type           $__internal_0_$__cuda_sm3x_div_rn_noftz_f32_slowpath,@function
        .size           $__internal_0_$__cuda_sm3x_div_rn_noftz_f32_slowpath,(.L_x_27 - $__internal_0_$__cuda_sm3x_div_rn_noftz_f32_slowpath)
$__internal_0_$__cuda_sm3x_div_rn_noftz_f32_slowpath:
[----:B------:R-:W-:Y:S01]  /*1220*/  SHF.R.U32.HI R6, RZ, 0x17, R5 ;  /* 0x00000017ff067819 */ /* 0x000fe20000011605 */
[----:B------:R-:W-:Y:S01]  /*1230*/  BSSY.RECONVERGENT B1, `(.L_x_12) ;  /* 0x0000064000017945 */ /* 0x000fe20003800200 */
[--C-:B------:R-:W-:Y:S01]  /*1240*/  SHF.R.U32.HI R3, RZ, 0x17, R0.reuse ;  /* 0x00000017ff037819 */ /* 0x100fe20000011600 */
[----:B------:R-:W-:Y:S01]  /*1250*/  IMAD.MOV.U32 R9, RZ, RZ, R0 ;  /* 0x000000ffff097224 */ /* 0x000fe200078e0000 */
[----:B------:R-:W-:Y:S02]  /*1260*/  LOP3.LUT R8, R6, 0xff, RZ, 0xc0, !PT ;  /* 0x000000ff06087812 */ /* 0x000fe400078ec0ff */
[----:B------:R-:W-:-:S03]  /*1270*/  LOP3.LUT R6, R3, 0xff, RZ, 0xc0, !PT ;  /* 0x000000ff03067812 */ /* 0x000fc600078ec0ff */
[----:B------:R-:W-:Y:S01]  /*1280*/  VIADD R12, R8, 0xffffffff ;  /* 0xffffffff080c7836 */ /* 0x000fe20000000000 */
[----:B------:R-:W-:-:S04]  /*1290*/  IADD3 R11, PT, PT, R6, -0x1, RZ ;  /* 0xffffffff060b7810 */ /* 0x000fc80007ffe0ff */
[----:B------:R-:W-:-:S04]  /*12a0*/  ISETP.GT.U32.AND P0, PT, R12, 0xfd, PT ;  /* 0x000000fd0c00780c */ /* 0x000fc80003f04070 */
[----:B------:R-:W-:-:S13]  /*12b0*/  ISETP.GT.U32.OR P0, PT, R11, 0xfd, P0 ;  /* 0x000000fd0b00780c */ /* 0x000fda0000704470 */
[----:B------:R-:W-:Y:S01]  /*12c0*/  @!P0 IMAD.MOV.U32 R10, RZ, RZ, RZ ;  /* 0x000000ffff0a8224 */ /* 0x000fe200078e00ff */
[----:B------:R-:W-:Y:S06]  /*12d0*/  @!P0 BRA `(.L_x_13) ;  /* 0x0000000000608947 */ /* 0x000fec0003800000 */
[----:B------:R-:W-:Y:S01]  /*12e0*/  FSETP.GTU.FTZ.AND P0, PT, |R0|, +INF , PT ;  /* 0x7f8000000000780b */ /* 0x000fe20003f1c200 */
[----:B------:R-:W-:Y:S01]  /*12f0*/  IMAD.MOV.U32 R3, RZ, RZ, R5 ;  /* 0x000000ffff037224 */ /* 0x000fe200078e0005 */
[----:B------:R-:W-:-:S04]  /*1300*/  FSETP.GTU.FTZ.AND P1, PT, |R5|, +INF , PT ;  /* 0x7f8000000500780b */ /* 0x000fc80003f3c200 */
[----:B------:R-:W-:-:S13]  /*1310*/  PLOP3.LUT P0, PT, P0, P1, PT, 0xf8, 0x8f ;  /* 0x00000000008f781c */ /* 0x000fda0000703f70 */
[----:B------:R-:W-:Y:S05]  /*1320*/  @P0 BRA `(.L_x_14) ;  /* 0x00000004004c0947 */ /* 0x000fea0003800000 */
[----:B------:R-:W-:-:S13]  /*1330*/  LOP3.LUT P0, RZ, R5, 0x7fffffff, R9, 0xc8, !PT ;  /* 0x7fffffff05ff7812 */ /* 0x000fda000780c809 */
[----:B------:R-:W-:Y:S05]  /*1340*/  @!P0 BRA `(.L_x_15) ;  /* 0x00000004003c8947 */ /* 0x000fea0003800000 */
[C---:B------:R-:W-:Y:S02]  /*1350*/  FSETP.NEU.FTZ.AND P2, PT, |R0|.reuse, +INF , PT ;  /* 0x7f8000000000780b */ /* 0x040fe40003f5d200 */
[----:B------:R-:W-:Y:S02]  /*1360*/  FSETP.NEU.FTZ.AND P1, PT, |R3|, +INF , PT ;  /* 0x7f8000000300780b */ /* 0x000fe40003f3d200 */
[----:B------:R-:W-:-:S11]  /*1370*/  FSETP.NEU.FTZ.AND P0, PT, |R0|, +INF , PT ;  /* 0x7f8000000000780b */ /* 0x000fd60003f1d200 */
[----:B------:R-:W-:Y:S05]  /*1380*/  @!P1 BRA !P2, `(.L_x_15) ;  /* 0x00000004002c9947 */ /* 0x000fea0005000000 */
[----:B------:R-:W-:-:S04]  /*1390*/  LOP3.LUT P2, RZ, R9, 0x7fffffff, RZ, 0xc0, !PT ;  /* 0x7fffffff09ff7812 */ /* 0x000fc8000784c0ff */
[----:B------:R-:W-:-:S13]  /*13a0*/  PLOP3.LUT P1, PT, P1, P2, PT, 0x2f, 0xf2 ;  /* 0x0000000000f2781c */ /* 0x000fda0000f24577 */
[----:B------:R-:W-:Y:S05]  /*13b0*/  @P1 BRA `(.L_x_16) ;  /* 0x0000000400181947 */ /* 0x000fea0003800000 */
[----:B------:R-:W-:-:S04]  /*13c0*/  LOP3.LUT P1, RZ, R5, 0x7fffffff, RZ, 0xc0, !PT ;  /* 0x7fffffff05ff7812 */ /* 0x000fc8000782c0ff */
[----:B------:R-:W-:-:S13]  /*13d0*/  PLOP3.LUT P0, PT, P0, P1, PT, 0x2f, 0xf2 ;  /* 0x0000000000f2781c */ /* 0x000fda0000702577 */
[----:B------:R-:W-:Y:S05]  /*13e0*/  @P0 BRA `(.L_x_17) ;  /* 0x0000000400000947 */ /* 0x000fea0003800000 */
[----:B------:R-:W-:Y:S02]  /*13f0*/  ISETP.GE.AND P0, PT, R11, RZ, PT ;  /* 0x000000ff0b00720c */ /* 0x000fe40003f06270 */
[----:B------:R-:W-:-:S11]  /*1400*/  ISETP.GE.AND P1, PT, R12, RZ, PT ;  /* 0x000000ff0c00720c */ /* 0x000fd60003f26270 */
[----:B------:R-:W-:Y:S02]  /*1410*/  @P0 IMAD.MOV.U32 R10, RZ, RZ, RZ ;  /* 0x000000ffff0a0224 */ /* 0x000fe400078e00ff */
[----:B------:R-:W-:Y:S01]  /*1420*/  @!P0 FFMA R9, R0, 1.84467440737095516160e+19, RZ ;  /* 0x5f80000000098823 */ /* 0x000fe200000000ff */
[----:B------:R-:W-:Y:S02]  /*1430*/  @!P0 IMAD.MOV.U32 R10, RZ, RZ, -0x40 ;  /* 0xffffffc0ff0a8424 */ /* 0x000fe400078e00ff */
[----:B------:R-:W-:-:S03]  /*1440*/  @!P1 FFMA R5, R3, 1.84467440737095516160e+19, RZ ;  /* 0x5f80000003059823 */ /* 0x000fc600000000ff */
[----:B------:R-:W-:-:S07]  /*1450*/  @!P1 IADD3 R10, PT, PT, R10, 0x40, RZ ;  /* 0x000000400a0a9810 */ /* 0x000fce0007ffe0ff */
.L_x_13:
[----:B------:R-:W-:Y:S01]  /*1460*/  LEA R0, R8, 0xc0800000, 0x17 ;  /* 0xc080000008007811 */ /* 0x000fe200078eb8ff */
[----:B------:R-:W-:Y:S01]  /*1470*/  VIADD R6, R6, 0xffffff81 ;  /* 0xffffff8106067836 */ /* 0x000fe20000000000 */
[----:B------:R-:W-:Y:S03]  /*1480*/  BSSY.RECONVERGENT B2, `(.L_x_18) ;  /* 0x0000035000027945 */ /* 0x000fe60003800200 */
[----:B------:R-:W-:Y:S02]  /*1490*/  IMAD.IADD R5, R5, 0x1, -R0 ;  /* 0x0000000105057824 */ /* 0x000fe400078e0a00 */
[C---:B------:R-:W-:Y:S02]  /*14a0*/  IMAD R0, R6.reuse, -0x800000, R9 ;  /* 0xff80000006007824 */ /* 0x040fe400078e0209 */
[----:B------:R0:W1:Y:S01]  /*14b0*/  MUFU.RCP R3, R5 ;  /* 0x0000000500037308 */ /* 0x0000620000001000 */
[----:B------:R-:W-:Y:S01]  /*14c0*/  FADD.FTZ R11, -R5, -RZ ;  /* 0x800000ff050b7221 */ /* 0x000fe20000010100 */
[----:B0-----:R-:W-:-:S05]  /*14d0*/  IADD3 R5, PT, PT, R6, 0x7f, -R8 ;  /* 0x0000007f06057810 */ /* 0x001fca0007ffe808 */
[----:B------:R-:W-:Y:S02]  /*14e0*/  IMAD.IADD R5, R5, 0x1, R10 ;  /* 0x0000000105057824 */ /* 0x000fe400078e020a */
[----:B-1----:R-:W-:-:S04]  /*14f0*/  FFMA R12, R3, R11, 1 ;  /* 0x3f800000030c7423 */ /* 0x002fc8000000000b */
[----:B------:R-:W-:-:S04]  /*1500*/  FFMA R14, R3, R12, R3 ;  /* 0x0000000c030e7223 */ /* 0x000fc80000000003 */
[----:B------:R-:W-:-:S04]  /*1510*/  FFMA R3, R0, R14, RZ ;  /* 0x0000000e00037223 */ /* 0x000fc800000000ff */
[----:B------:R-:W-:-:S04]  /*1520*/  FFMA R12, R11, R3, R0 ;  /* 0x000000030b0c7223 */ /* 0x000fc80000000000 */
[----:B------:R-:W-:-:S04]  /*1530*/  FFMA R9, R14, R12, R3 ;  /* 0x0000000c0e097223 */ /* 0x000fc80000000003 */
[----:B------:R-:W-:-:S04]  /*1540*/  FFMA R12, R11, R9, R0 ;  /* 0x000000090b0c7223 */ /* 0x000fc80000000000 */
[----:B------:R-:W-:-:S05]  /*1550*/  FFMA R0, R14, R12, R9 ;  /* 0x0000000c0e007223 */ /* 0x000fca0000000009 */
[----:B------:R-:W-:-:S04]  /*1560*/  SHF.R.U32.HI R3, RZ, 0x17, R0 ;  /* 0x00000017ff037819 */ /* 0x000fc80000011600 */
[----:B------:R-:W-:-:S05]  /*1570*/  LOP3.LUT R3, R3, 0xff, RZ, 0xc0, !PT ;  /* 0x000000ff03037812 */ /* 0x000fca00078ec0ff */
[----:B------:R-:W-:-:S04]  /*1580*/  IMAD.IADD R10, R3, 0x1, R5 ;  /* 0x00000001030a7824 */ /* 0x000fc800078e0205 */
[----:B------:R-:W-:-:S05]  /*1590*/  VIADD R3, R10, 0xffffffff ;  /* 0xffffffff0a037836 */ /* 0x000fca0000000000 */
[----:B------:R-:W-:-:S13]  /*15a0*/  ISETP.GE.U32.AND P0, PT, R3, 0xfe, PT ;  /* 0x000000fe0300780c */ /* 0x000fda0003f06070 */
[----:B------:R-:W-:Y:S05]  /*15b0*/  @!P0 BRA `(.L_x_19) ;  /* 0x0000000000808947 */ /* 0x000fea0003800000 */
[----:B------:R-:W-:-:S13]  /*15c0*/  ISETP.GT.AND P0, PT, R10, 0xfe, PT ;  /* 0x000000fe0a00780c */ /* 0x000fda0003f04270 */
[----:B------:R-:W-:Y:S05]  /*15d0*/  @P0 BRA `(.L_x_20) ;  /* 0x00000000006c0947 */ /* 0x000fea0003800000 */
[----:B------:R-:W-:-:S13]  /*15e0*/  ISETP.GE.AND P0, PT, R10, 0x1, PT ;  /* 0x000000010a00780c */ /* 0x000fda0003f06270 */
[----:B------:R-:W-:Y:S05]  /*15f0*/  @P0 BRA `(.L_x_21) ;  /* 0x0000000000740947 */ /* 0x000fea0003800000 */
[----:B------:R-:W-:Y:S02]  /*1600*/  ISETP.GE.AND P0, PT, R10, -0x18, PT ;  /* 0xffffffe80a00780c */ /* 0x000fe40003f06270 */
[----:B------:R-:W-:-:S11]  /*1610*/  LOP3.LUT R0, R0, 0x80000000, RZ, 0xc0, !PT ;  /* 0x8000000000007812 */ /* 0x000fd600078ec0ff */
[----:B------:R-:W-:Y:S05]  /*1620*/  @!P0 BRA `(.L_x_21) ;  /* 0x0000000000688947 */ /* 0x000fea0003800000 */
[-CC-:B------:R-:W-:Y:S01]  /*1630*/  FFMA.RZ R3, R14, R12.reuse, R9.reuse ;  /* 0x0000000c0e037223 */ /* 0x180fe2000000c009 */
[----:B------:R-:W-:Y:S01]  /*1640*/  IADD3 R8, PT, PT, R10, 0x20, RZ ;  /* 0x000000200a087810 */ /* 0x000fe20007ffe0ff */
[-CC-:B------:R-:W-:Y:S01]  /*1650*/  FFMA.RM R6, R14, R12.reuse, R9.reuse ;  /* 0x0000000c0e067223 */ /* 0x180fe20000004009 */
[----:B------:R-:W-:Y:S02]  /*1660*/  ISETP.NE.AND P2, PT, R10, RZ, PT ;  /* 0x000000ff0a00720c */ /* 0x000fe40003f45270 */
[----:B------:R-:W-:Y:S01]  /*1670*/  LOP3.LUT R5, R3, 0x7fffff, RZ, 0xc0, !PT ;  /* 0x007fffff03057812 */ /* 0x000fe200078ec0ff */
[----:B------:R-:W-:Y:S01]  /*1680*/  FFMA.RP R3, R14, R12, R9 ;  /* 0x0000000c0e037223 */ /* 0x000fe20000008009 */
[----:B------:R-:W-:Y:S01]  /*1690*/  IMAD.MOV R9, RZ, RZ, -R10 ;  /* 0x000000ffff097224 */ /* 0x000fe200078e0a0a */
[----:B------:R-:W-:Y:S02]  /*16a0*/  ISETP.NE.AND P1, PT, R10, RZ, PT ;  /* 0x000000ff0a00720c */ /* 0x000fe40003f25270 */
[----:B------:R-:W-:-:S02]  /*16b0*/  LOP3.LUT R5, R5, 0x800000, RZ, 0xfc, !PT ;  /* 0x0080000005057812 */ /* 0x000fc400078efcff */
[----:B------:R-:W-:Y:S02]  /*16c0*/  FSETP.NEU.FTZ.AND P0, PT, R3, R6, PT ;  /* 0x000000060300720b */ /* 0x000fe40003f1d000 */
[----:B------:R-:W-:Y:S02]  /*16d0*/  SHF.L.U32 R8, R5, R8, RZ ;  /* 0x0000000805087219 */ /* 0x000fe400000006ff */
[----:B------:R-:W-:Y:S02]  /*16e0*/  SEL R6, R9, RZ, P2 ;  /* 0x000000ff09067207 */ /* 0x000fe40001000000 */
[----:B------:R-:W-:Y:S02]  /*16f0*/  ISETP.NE.AND P1, PT, R8, RZ, P1 ;  /* 0x000000ff0800720c */ /* 0x000fe40000f25270 */
[----:B------:R-:W-:Y:S02]  /*1700*/  SHF.R.U32.HI R6, RZ, R6, R5 ;  /* 0x00000006ff067219 */ /* 0x000fe40000011605 */
[----:B------:R-:W-:-:S02]  /*1710*/  PLOP3.LUT P0, PT, P0, P1, PT, 0xf8, 0x8f ;  /* 0x00000000008f781c */ /* 0x000fc40000703f70 */
[----:B------:R-:W-:Y:S02]  /*1720*/  SHF.R.U32.HI R8, RZ, 0x1, R6 ;  /* 0x00000001ff087819 */ /* 0x000fe40000011606 */
[----:B------:R-:W-:-:S04]  /*1730*/  SEL R3, RZ, 0x1, !P0 ;  /* 0x00000001ff037807 */ /* 0x000fc80004000000 */
[----:B------:R-:W-:-:S04]  /*1740*/  LOP3.LUT R3, R3, 0x1, R8, 0xf8, !PT ;  /* 0x0000000103037812 */ /* 0x000fc800078ef808 */
[----:B------:R-:W-:-:S05]  /*1750*/  LOP3.LUT R3, R3, R6, RZ, 0xc0, !PT ;  /* 0x0000000603037212 */ /* 0x000fca00078ec0ff */
[----:B------:R-:W-:-:S05]  /*1760*/  IMAD.IADD R3, R8, 0x1, R3 ;  /* 0x0000000108037824 */ /* 0x000fca00078e0203 */
[----:B------:R-:W-:Y:S01]  /*1770*/  LOP3.LUT R0, R3, R0, RZ, 0xfc, !PT ;  /* 0x0000000003007212 */ /* 0x000fe200078efcff */
[----:B------:R-:W-:Y:S06]  /*1780*/  BRA `(.L_x_21) ;  /* 0x0000000000107947 */ /* 0x000fec0003800000 */
.L_x_20:
[----:B------:R-:W-:-:S04]  /*1790*/  LOP3.LUT R0, R0, 0x80000000, RZ, 0xc0, !PT ;  /* 0x8000000000007812 */ /* 0x000fc800078ec0ff */
[----:B------:R-:W-:Y:S01]  /*17a0*/  LOP3.LUT R0, R0, 0x7f800000, RZ, 0xfc, !PT ;  /* 0x7f80000000007812 */ /* 0x000fe200078efcff */
[----:B------:R-:W-:Y:S06]  /*17b0*/  BRA `(.L_x_21) ;  /* 0x0000000000047947 */ /* 0x000fec0003800000 */
.L_x_19:
[----:B------:R-:W-:-:S07]  /*17c0*/  IMAD R0, R5, 0x800000, R0 ;  /* 0x0080000005007824 */ /* 0x000fce00078e0200 */
.L_x_21:
[----:B------:R-:W-:Y:S05]  /*17d0*/  BSYNC.RECONVERGENT B2 ;  /* 0x0000000000027941 */ /* 0x000fea0003800200 */
.L_x_18:
[----:B------:R-:W-:Y:S05]  /*17e0*/  BRA `(.L_x_22) ;  /* 0x0000000000207947 */ /* 0x000fea0003800000 */
.L_x_17:
[----:B------:R-:W-:-:S04]  /*17f0*/  LOP3.LUT R0, R5, 0x80000000, R9, 0x48, !PT ;  /* 0x8000000005007812 */ /* 0x000fc800078e4809 */
[----:B------:R-:W-:Y:S01]  /*1800*/  LOP3.LUT R0, R0, 0x7f800000, RZ, 0xfc, !PT ;  /* 0x7f80000000007812 */ /* 0x000fe200078efcff */
[----:B------:R-:W-:Y:S06]  /*1810*/  BRA `(.L_x_22) ;  /* 0x0000000000147947 */ /* 0x000fec0003800000 */
.L_x_16:
[----:B------:R-:W-:Y:S01]  /*1820*/  LOP3.LUT R0, R5, 0x80000000, R9, 0x48, !PT ;  /* 0x8000000005007812 */ /* 0x000fe200078e4809 */
[----:B------:R-:W-:Y:S06]  /*1830*/  BRA `(.L_x_22) ;  /* 0x00000000000c7947 */ /* 0x000fec0003800000 */
.L_x_15:
[----:B------:R-:W0:Y:S01]  /*1840*/  MUFU.RSQ R0, -QNAN ;  /* 0xffc0000000007908 */ /* 0x000e220000001400 */
[----:B------:R-:W-:Y:S05]  /*1850*/  BRA `(.L_x_22) ;  /* 0x0000000000047947 */ /* 0x000fea0003800000 */
.L_x_14:
[----:B------:R-:W-:-:S07]  /*1860*/  FADD.FTZ R0, R0, R3 ;  /* 0x0000000300007221 */ /* 0x000fce0000010000 */
.L_x_22:
[----:B------:R-:W-:Y:S05]  /*1870*/  BSYNC.RECONVERGENT B1 ;  /* 0x0000000000017941 */ /* 0x000fea0003800200 */
.L_x_12:
[----:B------:R-:W-:-:S04]  /*1880*/  IMAD.MOV.U32 R5, RZ, RZ, 0x0 ;  /* 0x00000000ff057424 */ /* 0x000fc800078e00ff */
[----:B0-----:R-:W-:Y:S05]  /*1890*/  RET.REL.NODEC R4 `(_Z23build_rope_cache_kernelPfS_iif) ;  /* 0xffffffe404d87950 */ /* 0x001fea0003c3ffff */
.L_x_23:
        /* <DEDUP_REMOVED lines=14> */
.L_x_27:


//--------------------- .text._Z27embedding_lookup_kernel_f16P6__halfPKiPKS_iii --------------------------
	.section	.text._Z27embedding_lookup_kernel_f16P6__halfPKiPKS_iii,"ax",@progbits
	.align	128
        .global         _Z27embedding_lookup_kernel_f16P6__halfPKiPKS_iii
        .type           _Z27embedding_lookup_kernel_f16P6__halfPKiPKS_iii,@function
        .size           _Z27embedding_lookup_kernel_f16P6__halfPKiPKS_iii,(.L_x_31 - _Z27embedding_lookup_kernel_f16P6__halfPKiPKS_iii)
        .other          _Z27embedding_lookup_kernel_f16P6__halfPKiPKS_iii,@"STO_CUDA_ENTRY STV_DEFAULT"
_Z27embedding_lookup_kernel_f16P6__halfPKiPKS_iii:
.text._Z27embedding_lookup_kernel_f16P6__halfPKiPKS_iii:
        /* <DEDUP_REMOVED lines=19> */
[----:B------:R0:W-:Y:S01]  /*0130*/  @!P0 STG.E.U16 desc[UR4][R4.64], RZ ;  /* 0x000000ff04008986 */ /* 0x0001e2000c101504 */
[----:B------:R-:W-:Y:S05]  /*0140*/  @!P0 EXIT ;  /* 0x000000000000894d */ /* 0x000fea0003800000 */
[----:B------:R-:W1:Y:S01]  /*0150*/  LDC.64 R2, c[0x0][0x390] ;  /* 0x0000e400ff027b82 */ /* 0x000e620000000a00 */
[----:B------:R-:W-:-:S07]  /*0160*/  IMAD R7, R7, UR6, R0 ;  /* 0x0000000607077c24 */ /* 0x000fce000f8e0200 */
[----:B0-----:R-:W0:Y:S01]  /*0170*/  LDC.64 R4, c[0x0][0x380] ;  /* 0x0000e000ff047b82 */ /* 0x001e220000000a00 */
[----:B-1----:R-:W-:-:S06]  /*0180*/  IMAD.WIDE.U32 R2, R7, 0x2, R2 ;  /* 0x0000000207027825 */ /* 0x002fcc00078e0002 */
[----:B------:R-:W2:Y:S01]  /*0190*/  LDG.E.U16.CONSTANT R3, desc[UR4][R2.64] ;  /* 0x0000000402037981 */ /* 0x000ea2000c1e9500 */
[----:B------:R-:W-:-:S04]  /*01a0*/  IMAD R11, R11, UR6, R0 ;  /* 0x000000060b0b7c24 */ /* 0x000fc8000f8e0200 */
[----:B0-----:R-:W-:-:S05]  /*01b0*/  IMAD.WIDE.U32 R4, R11, 0x2, R4 ;  /* 0x000000020b047825 */ /* 0x001fca00078e0004 */
[----:B--2---:R-:W-:Y:S01]  /*01c0*/  STG.E.U16 desc[UR4][R4.64], R3 ;  /* 0x0000000304007986 */ /* 0x004fe2000c101504 */
[----:B------:R-:W-:Y:S05]  /*01d0*/  EXIT ;  /* 0x000000000000794d */ /* 0x000fea0003800000 */
.L_x_24:
        /* <DEDUP_REMOVED lines=10> */
.L_x_31:


//--------------------- .text._Z32embedding_lookup_kernel_f32_vec4P6float4PKiPKS_iii --------------------------
	.section	.text._Z32embedding_lookup_kernel_f32_vec4P6float4PKiPKS_iii,"ax",@progbits
	.align	128
        .global         _Z32embedding_lookup_kernel_f32_vec4P6float4PKiPKS_iii
        .type           _Z32embedding_lookup_kernel_f32_vec4P6float4PKiPKS_iii,@function
        .size           _Z32embedding_lookup_kernel_f32_vec4P6float4PKiPKS_iii,(.L_x_32 - _Z32embedding_lookup_kernel_f32_vec4P6float4PKiPKS_iii)
        .other          _Z32embedding_lookup_kernel_f32_vec4P6float4PKiPKS_iii,@"STO_CUDA_ENTRY STV_DEFAULT"
_Z32embedding_lookup_kernel_f32_vec4P6float4PKiPKS_iii:
.text._Z32embedding_lookup_kernel_f32_vec4P6float4PKiPKS_iii:
        /* <DEDUP_REMOVED lines=19> */
[----:B------:R0:W-:Y:S01]  /*0130*/  @!P0 STG.E.128 desc[UR4][R4.64], RZ ;  /* 0x000000ff04008986 */ /* 0x0001e2000c101d04 */
[----:B------:R-:W-:Y:S05]  /*0140*/  @!P0 EXIT ;  /* 0x000000000000894d */ /* 0x000fea0003800000 */
[----:B------:R-:W1:Y:S01]  /*0150*/  LDC.64 R2, c[0x0][0x390] ;  /* 0x0000e400ff027b82 */ /* 0x000e620000000a00 */
[----:B------:R-:W-:-:S07]  /*0160*/  IMAD R7, R7, UR6, R0 ;  /* 0x0000000607077c24 */ /* 0x000fce000f8e0200 */
[----:B0-----:R-:W0:Y:S01]  /*0170*/  LDC.64 R4, c[0x0][0x380] ;  /* 0x0000e000ff047b82 */ /* 0x001e220000000a00 */
[----:B-1----:R-:W-:-:S05]  /*0180*/  IMAD.WIDE.U32 R2, R7, 0x10, R2 ;  /* 0x0000001007027825 */ /* 0x002fca00078e0002 */
[----:B------:R-:W2:Y:S01]  /*0190*/  LDG.E.128.CONSTANT R8, desc[UR4][R2.64] ;  /* 0x0000000402087981 */ /* 0x000ea2000c1e9d00 */
[----:B------:R-:W-:-:S04]  /*01a0*/  IMAD R13, R13, UR6, R0 ;  /* 0x000000060d0d7c24 */ /* 0x000fc8000f8e0200 */
[----:B0-----:R-:W-:-:S05]  /*01b0*/  IMAD.WIDE.U32 R4, R13, 0x10, R4 ;  /* 0x000000100d047825 */ /* 0x001fca00078e0004 */
[----:B--2---:R-:W-:Y:S01]  /*01c0*/  STG.E.128 desc[UR4][R4.64], R8 ;  /* 0x0000000804007986 */ /* 0x004fe2000c101d04 */
[----:B------:R-:W-:Y:S05]  /*01d0*/  EXIT ;  /* 0x000000000000794d */ /* 0x000fea0003800000 */
.L_x_25:
        /* <DEDUP_REMOVED lines=10> */
.L_x_32:


//--------------------- .text._Z27embedding_lookup_kernel_f32PfPKiPKfiii --------------------------
	.section	.text._Z27embedding_lookup_kernel_f32PfPKiPKfiii,"ax",@progbits
	.align	128
        .global         _Z27embedding_lookup_kernel_f32PfPKiPKfiii
        .type           _Z27embedding_lookup_kernel_f32PfPKiPKfiii,@function
        .size           _Z27embedding_lookup_kernel_f32PfPKiPKfiii,(.L_x_33 - _Z27embedding_lookup_kernel_f32PfPKiPKfiii)
        .other          _Z27embedding_lookup_kernel_f32PfPKiPKfiii,@"STO_CUDA_ENTRY STV_DEFAULT"
_Z27embedding_lookup_kernel_f32PfPKiPKfiii:
.text._Z27embedding_lookup_kernel_f32PfPKiPKfiii:
        /* <DEDUP_REMOVED lines=22> */
[----:B------:R-:W-:-:S07]  /*0160*/  IMAD R7, R7, UR6, R0 ;  /* 0x0000000607077c24 */ /* 0x000fce000f8e0200 */
[----:B0-----:R-:W0:Y:S01]  /*0170*/  LDC.64 R4, c[0x0][0x380] ;  /* 0x0000e000ff047b82 */ /* 0x001e220000000a00 */
[----:B-1----:R-:W-:-:S06]  /*0180*/  IMAD.WIDE.U32 R2, R7, 0x4, R2 ;  /* 0x0000000407027825 */ /* 0x002fcc00078e0002 */
[----:B------:R-:W2:Y:S01]  /*0190*/  LDG.E.CONSTANT R3, desc[UR4][R2.64] ;  /* 0x0000000402037981 */ /* 0x000ea2000c1e9900 */
[----:B------:R-:W-:-:S04]  /*01a0*/  IMAD R11, R11, UR6, R0 ;  /* 0x000000060b0b7c24 */ /* 0x000fc8000f8e0200 */
[----:B0-----:R-:W-:-:S05]  /*01b0*/  IMAD.WIDE.U32 R4, R11, 0x4, R4 ;  /* 0x000000040b047825 */ /* 0x001fca00078e0004 */
[----:B--2---:R-:W-:Y:S01]  /*01c0*/  STG.E desc[UR4][R4.64], R3 ;  /* 0x0000000304007986 */ /* 0x004fe2000c101904 */
[----:B------:R-:W-:Y:S05]  /*01d0*/  EXIT ;  /* 0x000000000000794d */ /* 0x000fea0003800000 */
.L_x_26:
        /* <DEDUP_REMOVED lines=10> */
.L_x_33:


//--------------------- .nv.global.init           --------------------------
	.section	.nv.global.init,"aw",@progbits
	.align	4
.nv.global.init:
	.type		__cudart_i2opi_f,@object
	.size		__cudart_i2opi_f,(.L_0 - __cudart_i2opi_f)
__cudart_i2opi_f:
        /*0000*/ 	.byte	0x41, 0x90, 0x43, 0x3c, 0x99, 0x95, 0x62, 0xdb, 0xc0, 0xdd, 0x34, 0xf5, 0xd1, 0x57, 0x27, 0xfc
        /*0010*/ 	.byte	0x29, 0x15, 0x44, 0x4e, 0x6e, 0x83, 0xf9, 0xa2
.L_0:


//--------------------- .nv.shared.reserved.0     --------------------------
	.section	.nv.shared.reserved.0,"aw",@nobits
	.weak		__nv_reservedSMEM_offset_0_alias
	.size		__nv_reservedSMEM_offset_0_alias, 0, 64
	.other		__nv_reservedSMEM_offset_0_alias,@"STO_CUDA_RESERVED_SHARED STV_DEFAULT"
__nv_reservedSMEM_offset_0_alias:
	.zero		0
	.zero		64


//--------------------- .nv.constant0._Z31embedding_rope_fused_kernel_f32PfPKiPKfS3_S3_iiiii --------------------------
	.section	.nv.constant0._Z31embedding_rope_fused_kernel_f32PfPKiPKfS3_S3_iiiii,"a",@progbits
	.sectionflags	@""
	.align	4
.nv.constant0._Z31embedding_rope_fused_kernel_f32PfPKiPKfS3_S3_iiiii:
	.zero		956


//--------------------- .nv.constant0._Z21apply_rope_kernel_f32PfS_PKfS1_iiiii --------------------------
	.section	.nv.constant0._Z21apply_rope_kernel_f32PfS_PKfS1_iiiii,"a",@progbits
	.sectionflags	@""
	.align	4
.nv.constant0._Z21apply_rope_kernel_f32PfS_PKfS1_iiiii:
	.zero		948


//--------------------- .nv.constant0._Z23build_rope_cache_kernelPfS_iif --------------------------
	.section	.nv.constant0._Z23build_rope_cache_kernelPfS_iif,"a",@progbits
	.sectionflags	@""
	.align	4
.nv.constant0._Z23build_rope_cache_kernelPfS_iif:
	.zero		924


//--------------------- .nv.constant0._Z27embedding_lookup_kernel_f16P6__halfPKiPKS_iii --------------------------
	.section	.nv.constant0._Z27embedding_lookup_kernel_f16P6__halfPKiPKS_iii,"a",@progbits
	.sectionflags	@""
	.align	4
.nv.constant0._Z27embedding_lookup_kernel_f16P6__halfPKiPKS_iii:
	.zero		932


//--------------------- .nv.constant0._Z32embedding_lookup_kernel_f32_vec4P6float4PKiPKS_iii --------------------------
	.section	.nv.constant0._Z32embedding_lookup_kernel_f32_vec4P6float4PKiPKS_iii,"a",@progbits
	.sectionflags	@""
	.align	4
.nv.constant0._Z32embedding_lookup_kernel_f32_vec4P6float4PKiPKS_iii:
	.zero		932


//--------------------- .nv.constant0._Z27embedding_lookup_kernel_f32PfPKiPKfiii --------------------------
	.section	.nv.constant0._Z27embedding_lookup_kernel_f32PfPKiPKfiii,"a",@progbits
	.sectionflags	@""
	.align	4
.nv.constant0._Z27embedding_lookup_kernel_f32PfPKiPKfiii:
	.zero		932


//--------------------- SYMBOLS --------------------------

	.type		.nv.reservedSmem.offset0,@object
	.size		.nv.reservedSmem.offset0,0x4
